//
// Generated by NVIDIA NVVM Compiler
//
// Compiler Build ID: CL-36424714
// Cuda compilation tools, release 13.0, V13.0.88
// Based on NVVM 20.0.0
//

.version 9.0
.target sm_100
.address_size 64

	// .globl	_Z8row_sumsPKfPfm
// _ZZ8row_sumsPKfPfmE5sdata has been demoted
// _ZZ13row_sums_slowPKfPfmE5sdata has been demoted

.visible .entry _Z8row_sumsPKfPfm(
	.param .u64 .ptr .align 1 _Z8row_sumsPKfPfm_param_0,
	.param .u64 .ptr .align 1 _Z8row_sumsPKfPfm_param_1,
	.param .u64 _Z8row_sumsPKfPfm_param_2
)
{
	.reg .pred 	%p<9>;
	.reg .b32 	%r<18>;
	.reg .b32 	%f<10>;
	.reg .b64 	%rd<19>;
	// demoted variable
	.shared .align 4 .b8 _ZZ8row_sumsPKfPfmE5sdata[1024];
	ld.param.u64 	%rd7, [_Z8row_sumsPKfPfm_param_0];
	ld.param.u64 	%rd8, [_Z8row_sumsPKfPfm_param_1];
	ld.param.u64 	%rd10, [_Z8row_sumsPKfPfm_param_2];
	mov.u32 	%r9, %ctaid.x;
	mov.u32 	%r10, %tid.x;
	shl.b32 	%r11, %r10, 2;
	mov.u32 	%r12, _ZZ8row_sumsPKfPfmE5sdata;
	add.s32 	%r2, %r12, %r11;
	mov.b32 	%r13, 0;
	st.shared.u32 	[%r2], %r13;
	cvt.u64.u32 	%rd1, %r9;
	cvt.u64.u32 	%rd18, %r10;
	max.u64 	%rd11, %rd1, %rd18;
	setp.ge.u64 	%p1, %rd11, %rd10;
	@%p1 bra 	$L__BB0_4;
	mul.lo.s64 	%rd3, %rd10, %rd1;
	mov.u32 	%r3, %ntid.x;
	cvta.to.global.u64 	%rd4, %rd7;
	mov.f32 	%f9, 0f00000000;
	mov.u32 	%r16, %r10;
$L__BB0_2:
	add.s64 	%rd12, %rd18, %rd3;
	shl.b64 	%rd13, %rd12, 2;
	add.s64 	%rd14, %rd4, %rd13;
	ld.global.f32 	%f4, [%rd14];
	add.f32 	%f9, %f4, %f9;
	add.s32 	%r16, %r16, %r3;
	cvt.s64.s32 	%rd18, %r16;
	setp.gt.u64 	%p2, %rd10, %rd18;
	@%p2 bra 	$L__BB0_2;
	st.shared.f32 	[%r2], %f9;
$L__BB0_4:
	mov.u32 	%r17, %ntid.x;
	setp.lt.u32 	%p3, %r17, 2;
	@%p3 bra 	$L__BB0_8;
$L__BB0_5:
	shr.u32 	%r8, %r17, 1;
	bar.sync 	0;
	setp.ge.u32 	%p4, %r10, %r8;
	@%p4 bra 	$L__BB0_7;
	shl.b32 	%r14, %r8, 2;
	add.s32 	%r15, %r2, %r14;
	ld.shared.f32 	%f5, [%r15];
	ld.shared.f32 	%f6, [%r2];
	add.f32 	%f7, %f5, %f6;
	st.shared.f32 	[%r2], %f7;
$L__BB0_7:
	setp.gt.u32 	%p5, %r17, 3;
	mov.u32 	%r17, %r8;
	@%p5 bra 	$L__BB0_5;
$L__BB0_8:
	setp.le.u64 	%p6, %rd10, %rd1;
	setp.ne.s32 	%p7, %r10, 0;
	or.pred  	%p8, %p7, %p6;
	@%p8 bra 	$L__BB0_10;
	ld.shared.f32 	%f8, [_ZZ8row_sumsPKfPfmE5sdata];
	cvta.to.global.u64 	%rd15, %rd8;
	shl.b64 	%rd16, %rd1, 2;
	add.s64 	%rd17, %rd15, %rd16;
	st.global.f32 	[%rd17], %f8;
$L__BB0_10:
	ret;

}
	// .globl	_Z13row_sums_slowPKfPfm
.visible .entry _Z13row_sums_slowPKfPfm(
	.param .u64 .ptr .align 1 _Z13row_sums_slowPKfPfm_param_0,
	.param .u64 .ptr .align 1 _Z13row_sums_slowPKfPfm_param_1,
	.param .u64 _Z13row_sums_slowPKfPfm_param_2
)
{
	.reg .pred 	%p<9>;
	.reg .b32 	%r<19>;
	.reg .b32 	%f<11>;
	.reg .b64 	%rd<20>;
	// demoted variable
	.shared .align 4 .b8 _ZZ13row_sums_slowPKfPfmE5sdata[1024];
	ld.param.u64 	%rd9, [_Z13row_sums_slowPKfPfm_param_0];
	ld.param.u64 	%rd10, [_Z13row_sums_slowPKfPfm_param_1];
	ld.param.u64 	%rd11, [_Z13row_sums_slowPKfPfm_param_2];
	mov.u32 	%r1, %tid.x;
	setp.eq.s64 	%p1, %rd11, 0;
	@%p1 bra 	$L__BB1_13;
	shl.b32 	%r10, %r1, 2;
	mov.u32 	%r11, _ZZ13row_sums_slowPKfPfmE5sdata;
	add.s32 	%r2, %r11, %r10;
	mov.u32 	%r3, %ntid.x;
	mov.u32 	%r12, %ctaid.x;
	mad.lo.s32 	%r4, %r3, %r12, %r1;
	cvt.s64.s32 	%rd1, %r4;
	mov.u32 	%r13, %nctaid.x;
	mul.lo.s32 	%r5, %r13, %r3;
	cvta.to.global.u64 	%rd2, %rd10;
	cvta.to.global.u64 	%rd3, %rd9;
	mov.b64 	%rd18, 0;
$L__BB1_2:
	setp.le.u64 	%p2, %rd11, %rd1;
	bar.sync 	0;
	mov.b32 	%r14, 0;
	st.shared.u32 	[%r2], %r14;
	@%p2 bra 	$L__BB1_6;
	mul.lo.s64 	%rd5, %rd18, %rd11;
	mov.f32 	%f10, 0f00000000;
	mov.u64 	%rd19, %rd1;
	mov.u32 	%r17, %r4;
$L__BB1_4:
	add.s64 	%rd13, %rd19, %rd5;
	shl.b64 	%rd14, %rd13, 2;
	add.s64 	%rd15, %rd3, %rd14;
	ld.global.f32 	%f4, [%rd15];
	add.f32 	%f10, %f4, %f10;
	add.s32 	%r17, %r17, %r5;
	cvt.s64.s32 	%rd19, %r17;
	setp.gt.u64 	%p3, %rd11, %rd19;
	@%p3 bra 	$L__BB1_4;
	st.shared.f32 	[%r2], %f10;
$L__BB1_6:
	setp.lt.u32 	%p4, %r3, 2;
	mov.u32 	%r18, %r3;
	@%p4 bra 	$L__BB1_10;
$L__BB1_7:
	shr.u32 	%r9, %r18, 1;
	bar.sync 	0;
	setp.ge.u32 	%p5, %r1, %r9;
	@%p5 bra 	$L__BB1_9;
	shl.b32 	%r15, %r9, 2;
	add.s32 	%r16, %r2, %r15;
	ld.shared.f32 	%f5, [%r16];
	ld.shared.f32 	%f6, [%r2];
	add.f32 	%f7, %f5, %f6;
	st.shared.f32 	[%r2], %f7;
$L__BB1_9:
	setp.gt.u32 	%p6, %r18, 3;
	mov.u32 	%r18, %r9;
	@%p6 bra 	$L__BB1_7;
$L__BB1_10:
	setp.ne.s32 	%p7, %r1, 0;
	@%p7 bra 	$L__BB1_12;
	shl.b64 	%rd16, %rd18, 2;
	add.s64 	%rd17, %rd2, %rd16;
	ld.shared.f32 	%f8, [_ZZ13row_sums_slowPKfPfmE5sdata];
	atom.global.add.f32 	%f9, [%rd17], %f8;
$L__BB1_12:
	add.s64 	%rd18, %rd18, 1;
	setp.ne.s64 	%p8, %rd18, %rd11;
	@%p8 bra 	$L__BB1_2;
$L__BB1_13:
	ret;

}
	// .globl	_Z17row_sums_originalPKfPfm
.visible .entry _Z17row_sums_originalPKfPfm(
	.param .u64 .ptr .align 1 _Z17row_sums_originalPKfPfm_param_0,
	.param .u64 .ptr .align 1 _Z17row_sums_originalPKfPfm_param_1,
	.param .u64 _Z17row_sums_originalPKfPfm_param_2
)
{
	.reg .pred 	%p<10>;
	.reg .b32 	%r<5>;
	.reg .b32 	%f<82>;
	.reg .b64 	%rd<47>;

	ld.param.u64 	%rd25, [_Z17row_sums_originalPKfPfm_param_0];
	ld.param.u64 	%rd23, [_Z17row_sums_originalPKfPfm_param_1];
	ld.param.u64 	%rd24, [_Z17row_sums_originalPKfPfm_param_2];
	cvta.to.global.u64 	%rd1, %rd25;
	mov.u32 	%r1, %tid.x;
	mov.u32 	%r2, %ntid.x;
	mov.u32 	%r3, %ctaid.x;
	mad.lo.s32 	%r4, %r2, %r3, %r1;
	cvt.s64.s32 	%rd2, %r4;
	setp.le.u64 	%p1, %rd24, %rd2;
	@%p1 bra 	$L__BB2_14;
	mul.lo.s64 	%rd3, %rd24, %rd2;
	and.b64  	%rd4, %rd24, 15;
	setp.lt.u64 	%p2, %rd24, 16;
	mov.f32 	%f81, 0f00000000;
	mov.b64 	%rd43, 0;
	@%p2 bra 	$L__BB2_4;
	and.b64  	%rd43, %rd24, -16;
	shl.b64 	%rd27, %rd3, 2;
	add.s64 	%rd28, %rd27, %rd1;
	add.s64 	%rd40, %rd28, 32;
	mov.f32 	%f81, 0f00000000;
	mov.u64 	%rd41, %rd43;
$L__BB2_3:
	.pragma "nounroll";
	ld.global.f32 	%f17, [%rd40+-32];
	add.f32 	%f18, %f81, %f17;
	ld.global.f32 	%f19, [%rd40+-28];
	add.f32 	%f20, %f18, %f19;
	ld.global.f32 	%f21, [%rd40+-24];
	add.f32 	%f22, %f20, %f21;
	ld.global.f32 	%f23, [%rd40+-20];
	add.f32 	%f24, %f22, %f23;
	ld.global.f32 	%f25, [%rd40+-16];
	add.f32 	%f26, %f24, %f25;
	ld.global.f32 	%f27, [%rd40+-12];
	add.f32 	%f28, %f26, %f27;
	ld.global.f32 	%f29, [%rd40+-8];
	add.f32 	%f30, %f28, %f29;
	ld.global.f32 	%f31, [%rd40+-4];
	add.f32 	%f32, %f30, %f31;
	ld.global.f32 	%f33, [%rd40];
	add.f32 	%f34, %f32, %f33;
	ld.global.f32 	%f35, [%rd40+4];
	add.f32 	%f36, %f34, %f35;
	ld.global.f32 	%f37, [%rd40+8];
	add.f32 	%f38, %f36, %f37;
	ld.global.f32 	%f39, [%rd40+12];
	add.f32 	%f40, %f38, %f39;
	ld.global.f32 	%f41, [%rd40+16];
	add.f32 	%f42, %f40, %f41;
	ld.global.f32 	%f43, [%rd40+20];
	add.f32 	%f44, %f42, %f43;
	ld.global.f32 	%f45, [%rd40+24];
	add.f32 	%f46, %f44, %f45;
	ld.global.f32 	%f47, [%rd40+28];
	add.f32 	%f81, %f46, %f47;
	add.s64 	%rd41, %rd41, -16;
	add.s64 	%rd40, %rd40, 64;
	setp.ne.s64 	%p3, %rd41, 0;
	@%p3 bra 	$L__BB2_3;
$L__BB2_4:
	setp.eq.s64 	%p4, %rd4, 0;
	@%p4 bra 	$L__BB2_13;
	and.b64  	%rd12, %rd24, 7;
	setp.lt.u64 	%p5, %rd4, 8;
	@%p5 bra 	$L__BB2_7;
	add.s64 	%rd29, %rd43, %rd3;
	shl.b64 	%rd30, %rd29, 2;
	add.s64 	%rd31, %rd1, %rd30;
	ld.global.f32 	%f49, [%rd31];
	add.f32 	%f50, %f81, %f49;
	ld.global.f32 	%f51, [%rd31+4];
	add.f32 	%f52, %f50, %f51;
	ld.global.f32 	%f53, [%rd31+8];
	add.f32 	%f54, %f52, %f53;
	ld.global.f32 	%f55, [%rd31+12];
	add.f32 	%f56, %f54, %f55;
	ld.global.f32 	%f57, [%rd31+16];
	add.f32 	%f58, %f56, %f57;
	ld.global.f32 	%f59, [%rd31+20];
	add.f32 	%f60, %f58, %f59;
	ld.global.f32 	%f61, [%rd31+24];
	add.f32 	%f62, %f60, %f61;
	ld.global.f32 	%f63, [%rd31+28];
	add.f32 	%f81, %f62, %f63;
	add.s64 	%rd43, %rd43, 8;
$L__BB2_7:
	setp.eq.s64 	%p6, %rd12, 0;
	@%p6 bra 	$L__BB2_13;
	and.b64  	%rd45, %rd24, 3;
	setp.lt.u64 	%p7, %rd12, 4;
	@%p7 bra 	$L__BB2_10;
	add.s64 	%rd32, %rd43, %rd3;
	shl.b64 	%rd33, %rd32, 2;
	add.s64 	%rd34, %rd1, %rd33;
	ld.global.f32 	%f65, [%rd34];
	add.f32 	%f66, %f81, %f65;
	ld.global.f32 	%f67, [%rd34+4];
	add.f32 	%f68, %f66, %f67;
	ld.global.f32 	%f69, [%rd34+8];
	add.f32 	%f70, %f68, %f69;
	ld.global.f32 	%f71, [%rd34+12];
	add.f32 	%f81, %f70, %f71;
	add.s64 	%rd43, %rd43, 4;
$L__BB2_10:
	setp.eq.s64 	%p8, %rd45, 0;
	@%p8 bra 	$L__BB2_13;
	add.s64 	%rd35, %rd43, %rd3;
	shl.b64 	%rd36, %rd35, 2;
	add.s64 	%rd46, %rd1, %rd36;
$L__BB2_12:
	.pragma "nounroll";
	ld.global.f32 	%f72, [%rd46];
	add.f32 	%f81, %f81, %f72;
	add.s64 	%rd46, %rd46, 4;
	add.s64 	%rd45, %rd45, -1;
	setp.ne.s64 	%p9, %rd45, 0;
	@%p9 bra 	$L__BB2_12;
$L__BB2_13:
	cvta.to.global.u64 	%rd37, %rd23;
	shl.b64 	%rd38, %rd2, 2;
	add.s64 	%rd39, %rd37, %rd38;
	st.global.f32 	[%rd39], %f81;
$L__BB2_14:
	ret;

}
	// .globl	_Z11column_sumsPKfPfm
.visible .entry _Z11column_sumsPKfPfm(
	.param .u64 .ptr .align 1 _Z11column_sumsPKfPfm_param_0,
	.param .u64 .ptr .align 1 _Z11column_sumsPKfPfm_param_1,
	.param .u64 _Z11column_sumsPKfPfm_param_2
)
{
	.reg .pred 	%p<10>;
	.reg .b32 	%r<5>;
	.reg .b32 	%f<82>;
	.reg .b64 	%rd<76>;

	ld.param.u64 	%rd27, [_Z11column_sumsPKfPfm_param_0];
	ld.param.u64 	%rd25, [_Z11column_sumsPKfPfm_param_1];
	ld.param.u64 	%rd26, [_Z11column_sumsPKfPfm_param_2];
	cvta.to.global.u64 	%rd1, %rd27;
	mov.u32 	%r1, %tid.x;
	mov.u32 	%r2, %ntid.x;
	mov.u32 	%r3, %ctaid.x;
	mad.lo.s32 	%r4, %r2, %r3, %r1;
	cvt.s64.s32 	%rd2, %r4;
	setp.le.u64 	%p1, %rd26, %rd2;
	@%p1 bra 	$L__BB3_14;
	add.s64 	%rd29, %rd26, -1;
	and.b64  	%rd3, %rd26, 15;
	setp.lt.u64 	%p2, %rd29, 15;
	mov.f32 	%f81, 0f00000000;
	mov.b64 	%rd72, 0;
	@%p2 bra 	$L__BB3_4;
	and.b64  	%rd72, %rd26, -16;
	shl.b64 	%rd30, %rd2, 2;
	add.s64 	%rd69, %rd1, %rd30;
	shl.b64 	%rd6, %rd26, 6;
	shl.b64 	%rd7, %rd26, 2;
	mov.f32 	%f81, 0f00000000;
	mov.u64 	%rd70, %rd72;
$L__BB3_3:
	.pragma "nounroll";
	ld.global.f32 	%f17, [%rd69];
	add.f32 	%f18, %f81, %f17;
	add.s64 	%rd31, %rd69, %rd7;
	ld.global.f32 	%f19, [%rd31];
	add.f32 	%f20, %f18, %f19;
	add.s64 	%rd32, %rd31, %rd7;
	ld.global.f32 	%f21, [%rd32];
	add.f32 	%f22, %f20, %f21;
	add.s64 	%rd33, %rd32, %rd7;
	ld.global.f32 	%f23, [%rd33];
	add.f32 	%f24, %f22, %f23;
	add.s64 	%rd34, %rd33, %rd7;
	ld.global.f32 	%f25, [%rd34];
	add.f32 	%f26, %f24, %f25;
	add.s64 	%rd35, %rd34, %rd7;
	ld.global.f32 	%f27, [%rd35];
	add.f32 	%f28, %f26, %f27;
	add.s64 	%rd36, %rd35, %rd7;
	ld.global.f32 	%f29, [%rd36];
	add.f32 	%f30, %f28, %f29;
	add.s64 	%rd37, %rd36, %rd7;
	ld.global.f32 	%f31, [%rd37];
	add.f32 	%f32, %f30, %f31;
	add.s64 	%rd38, %rd37, %rd7;
	ld.global.f32 	%f33, [%rd38];
	add.f32 	%f34, %f32, %f33;
	add.s64 	%rd39, %rd38, %rd7;
	ld.global.f32 	%f35, [%rd39];
	add.f32 	%f36, %f34, %f35;
	add.s64 	%rd40, %rd39, %rd7;
	ld.global.f32 	%f37, [%rd40];
	add.f32 	%f38, %f36, %f37;
	add.s64 	%rd41, %rd40, %rd7;
	ld.global.f32 	%f39, [%rd41];
	add.f32 	%f40, %f38, %f39;
	add.s64 	%rd42, %rd41, %rd7;
	ld.global.f32 	%f41, [%rd42];
	add.f32 	%f42, %f40, %f41;
	add.s64 	%rd43, %rd42, %rd7;
	ld.global.f32 	%f43, [%rd43];
	add.f32 	%f44, %f42, %f43;
	add.s64 	%rd44, %rd43, %rd7;
	ld.global.f32 	%f45, [%rd44];
	add.f32 	%f46, %f44, %f45;
	add.s64 	%rd45, %rd44, %rd7;
	ld.global.f32 	%f47, [%rd45];
	add.f32 	%f81, %f46, %f47;
	add.s64 	%rd70, %rd70, -16;
	add.s64 	%rd69, %rd69, %rd6;
	setp.ne.s64 	%p3, %rd70, 0;
	@%p3 bra 	$L__BB3_3;
$L__BB3_4:
	setp.eq.s64 	%p4, %rd3, 0;
	@%p4 bra 	$L__BB3_13;
	and.b64  	%rd13, %rd26, 7;
	setp.lt.u64 	%p5, %rd3, 8;
	@%p5 bra 	$L__BB3_7;
	mad.lo.s64 	%rd46, %rd72, %rd26, %rd2;
	shl.b64 	%rd47, %rd46, 2;
	add.s64 	%rd48, %rd1, %rd47;
	ld.global.f32 	%f49, [%rd48];
	add.f32 	%f50, %f81, %f49;
	shl.b64 	%rd49, %rd26, 2;
	add.s64 	%rd50, %rd48, %rd49;
	ld.global.f32 	%f51, [%rd50];
	add.f32 	%f52, %f50, %f51;
	add.s64 	%rd51, %rd50, %rd49;
	ld.global.f32 	%f53, [%rd51];
	add.f32 	%f54, %f52, %f53;
	add.s64 	%rd52, %rd51, %rd49;
	ld.global.f32 	%f55, [%rd52];
	add.f32 	%f56, %f54, %f55;
	add.s64 	%rd53, %rd52, %rd49;
	ld.global.f32 	%f57, [%rd53];
	add.f32 	%f58, %f56, %f57;
	add.s64 	%rd54, %rd53, %rd49;
	ld.global.f32 	%f59, [%rd54];
	add.f32 	%f60, %f58, %f59;
	add.s64 	%rd55, %rd54, %rd49;
	ld.global.f32 	%f61, [%rd55];
	add.f32 	%f62, %f60, %f61;
	add.s64 	%rd56, %rd55, %rd49;
	ld.global.f32 	%f63, [%rd56];
	add.f32 	%f81, %f62, %f63;
	add.s64 	%rd72, %rd72, 8;
$L__BB3_7:
	setp.eq.s64 	%p6, %rd13, 0;
	@%p6 bra 	$L__BB3_13;
	and.b64  	%rd74, %rd26, 3;
	setp.lt.u64 	%p7, %rd13, 4;
	@%p7 bra 	$L__BB3_10;
	mad.lo.s64 	%rd57, %rd72, %rd26, %rd2;
	shl.b64 	%rd58, %rd57, 2;
	add.s64 	%rd59, %rd1, %rd58;
	ld.global.f32 	%f65, [%rd59];
	add.f32 	%f66, %f81, %f65;
	shl.b64 	%rd60, %rd26, 2;
	add.s64 	%rd61, %rd59, %rd60;
	ld.global.f32 	%f67, [%rd61];
	add.f32 	%f68, %f66, %f67;
	add.s64 	%rd62, %rd61, %rd60;
	ld.global.f32 	%f69, [%rd62];
	add.f32 	%f70, %f68, %f69;
	add.s64 	%rd63, %rd62, %rd60;
	ld.global.f32 	%f71, [%rd63];
	add.f32 	%f81, %f70, %f71;
	add.s64 	%rd72, %rd72, 4;
$L__BB3_10:
	setp.eq.s64 	%p8, %rd74, 0;
	@%p8 bra 	$L__BB3_13;
	mad.lo.s64 	%rd64, %rd72, %rd26, %rd2;
	shl.b64 	%rd65, %rd64, 2;
	add.s64 	%rd75, %rd1, %rd65;
	shl.b64 	%rd20, %rd26, 2;
$L__BB3_12:
	.pragma "nounroll";
	ld.global.f32 	%f72, [%rd75];
	add.f32 	%f81, %f81, %f72;
	add.s64 	%rd75, %rd75, %rd20;
	add.s64 	%rd74, %rd74, -1;
	setp.ne.s64 	%p9, %rd74, 0;
	@%p9 bra 	$L__BB3_12;
$L__BB3_13:
	cvta.to.global.u64 	%rd66, %rd25;
	shl.b64 	%rd67, %rd2, 2;
	add.s64 	%rd68, %rd66, %rd67;
	st.global.f32 	[%rd68], %f81;
$L__BB3_14:
	ret;

}


// ===== COMPILED SASS (sm_100) =====

	.target	sm_100

	.elftype	@"ET_EXEC"


//--------------------- .note.nv.tkinfo           --------------------------
	.section	.note.nv.tkinfo,"",@"SHT_NOTE"
	.sectionflags	@"SHF_NOTE_NV_TKINFO"
	.tkinfo
        /*0018*/ 	.word	0x00000002
        /*0030*/ 	.string	""
        /*0030*/ 	.string	"ptxas"
        /*0030*/ 	.string	"Cuda compilation tools, release 13.0, V13.0.88"
        /*0030*/ 	.string	"Build cuda_13.0.r13.0/compiler.36424714_0"
        /*0030*/ 	.string	"-arch sm_100 -m 64 "



//--------------------- .note.nv.cuinfo           --------------------------
	.section	.note.nv.cuinfo,"",@"SHT_NOTE"
	.sectionflags	@"SHF_NOTE_NV_CUINFO"
        /*0018*/ 	.short	0x0002
        /*001a*/ 	.short	0x0064
        /*001c*/ 	.short	0x0082
	.zero		2


//--------------------- .nv.info                  --------------------------
	.section	.nv.info,"",@"SHT_CUDA_INFO"
	.align	4


	//----- nvinfo : EIATTR_REGCOUNT
	.align		4
        /*0000*/ 	.byte	0x04, 0x2f
        /*0002*/ 	.short	(.L_1 - .L_0)
	.align		4
.L_0:
        /*0004*/ 	.word	index@(_Z8row_sumsPKfPfm)
        /*0008*/ 	.word	0x0000000e


	//----- nvinfo : EIATTR_FRAME_SIZE
	.align		4
.L_1:
        /*000c*/ 	.byte	0x04, 0x11
        /*000e*/ 	.short	(.L_3 - .L_2)
	.align		4
.L_2:
        /*0010*/ 	.word	index@(_Z8row_sumsPKfPfm)
        /*0014*/ 	.word	0x00000000


	//----- nvinfo : EIATTR_REGCOUNT
	.align		4
.L_3:
        /*0018*/ 	.byte	0x04, 0x2f
        /*001a*/ 	.short	(.L_5 - .L_4)
	.align		4
.L_4:
        /*001c*/ 	.word	index@(_Z13row_sums_slowPKfPfm)
        /*0020*/ 	.word	0x0000000f


	//----- nvinfo : EIATTR_FRAME_SIZE
	.align		4
.L_5:
        /*0024*/ 	.byte	0x04, 0x11
        /*0026*/ 	.short	(.L_7 - .L_6)
	.align		4
.L_6:
        /*0028*/ 	.word	index@(_Z13row_sums_slowPKfPfm)
        /*002c*/ 	.word	0x00000000


	//----- nvinfo : EIATTR_REGCOUNT
	.align		4
.L_7:
        /*0030*/ 	.byte	0x04, 0x2f
        /*0032*/ 	.short	(.L_9 - .L_8)
	.align		4
.L_8:
        /*0034*/ 	.word	index@(_Z17row_sums_originalPKfPfm)
        /*0038*/ 	.word	0x0000001e


	//----- nvinfo : EIATTR_FRAME_SIZE
	.align		4
.L_9:
        /*003c*/ 	.byte	0x04, 0x11
        /*003e*/ 	.short	(.L_11 - .L_10)
	.align		4
.L_10:
        /*0040*/ 	.word	index@(_Z17row_sums_originalPKfPfm)
        /*0044*/ 	.word	0x00000000


	//----- nvinfo : EIATTR_REGCOUNT
	.align		4
.L_11:
        /*0048*/ 	.byte	0x04, 0x2f
        /*004a*/ 	.short	(.L_13 - .L_12)
	.align		4
.L_12:
        /*004c*/ 	.word	index@(_Z11column_sumsPKfPfm)
        /*0050*/ 	.word	0x00000020


	//----- nvinfo : EIATTR_FRAME_SIZE
	.align		4
.L_13:
        /*0054*/ 	.byte	0x04, 0x11
        /*0056*/ 	.short	(.L_15 - .L_14)
	.align		4
.L_14:
        /*0058*/ 	.word	index@(_Z11column_sumsPKfPfm)
        /*005c*/ 	.word	0x00000000


	//----- nvinfo : EIATTR_MIN_STACK_SIZE
	.align		4
.L_15:
        /*0060*/ 	.byte	0x04, 0x12
        /*0062*/ 	.short	(.L_17 - .L_16)
	.align		4
.L_16:
        /*0064*/ 	.word	index@(_Z11column_sumsPKfPfm)
        /*0068*/ 	.word	0x00000000


	//----- nvinfo : EIATTR_MIN_STACK_SIZE
	.align		4
.L_17:
        /*006c*/ 	.byte	0x04, 0x12
        /*006e*/ 	.short	(.L_19 - .L_18)
	.align		4
.L_18:
        /*0070*/ 	.word	index@(_Z17row_sums_originalPKfPfm)
        /*0074*/ 	.word	0x00000000


	//----- nvinfo : EIATTR_MIN_STACK_SIZE
	.align		4
.L_19:
        /*0078*/ 	.byte	0x04, 0x12
        /*007a*/ 	.short	(.L_21 - .L_20)
	.align		4
.L_20:
        /*007c*/ 	.word	index@(_Z13row_sums_slowPKfPfm)
        /*0080*/ 	.word	0x00000000


	//----- nvinfo : EIATTR_MIN_STACK_SIZE
	.align		4
.L_21:
        /*0084*/ 	.byte	0x04, 0x12
        /*0086*/ 	.short	(.L_23 - .L_22)
	.align		4
.L_22:
        /*0088*/ 	.word	index@(_Z8row_sumsPKfPfm)
        /*008c*/ 	.word	0x00000000
.L_23:


//--------------------- .nv.compat                --------------------------
	.section	.nv.compat,"",@"SHT_CUDA_COMPAT_INFO"
	.align	4
        /*0000*/ 	.byte	0x02, 0x09, 0x00, 0x00, 0x02, 0x02, 0x01, 0x00, 0x02, 0x05, 0x05, 0x00, 0x03, 0x07, 0x01, 0x01
        /*0010*/ 	.byte	0x02, 0x03, 0x00, 0x00, 0x02, 0x06, 0x01, 0x00, 0x04, 0x0b, 0x08, 0x00, 0x09, 0x00, 0x00, 0x00
        /*0020*/ 	.byte	0x00, 0x00, 0x00, 0x00


//--------------------- .nv.info._Z11column_sumsPKfPfm --------------------------
	.section	.nv.info._Z11column_sumsPKfPfm,"",@"SHT_CUDA_INFO"
	.sectionflags	@""
	.align	4


	//----- nvinfo : EIATTR_CUDA_API_VERSION
	.align		4
        /*0000*/ 	.byte	0x04, 0x37
        /*0002*/ 	.short	(.L_25 - .L_24)
.L_24:
        /*0004*/ 	.word	0x00000082


	//----- nvinfo : EIATTR_KPARAM_INFO
	.align		4
.L_25:
        /*0008*/ 	.byte	0x04, 0x17
        /*000a*/ 	.short	(.L_27 - .L_26)
.L_26:
        /*000c*/ 	.word	0x00000000
        /*0010*/ 	.short	0x0002
        /*0012*/ 	.short	0x0010
        /*0014*/ 	.byte	0x00, 0xf0, 0x21, 0x00


	//----- nvinfo : EIATTR_KPARAM_INFO
	.align		4
.L_27:
        /*0018*/ 	.byte	0x04, 0x17
        /*001a*/ 	.short	(.L_29 - .L_28)
.L_28:
        /*001c*/ 	.word	0x00000000
        /*0020*/ 	.short	0x0001
        /*0022*/ 	.short	0x0008
        /*0024*/ 	.byte	0x00, 0xf5, 0x21, 0x00


	//----- nvinfo : EIATTR_KPARAM_INFO
	.align		4
.L_29:
        /*0028*/ 	.byte	0x04, 0x17
        /*002a*/ 	.short	(.L_31 - .L_30)
.L_30:
        /*002c*/ 	.word	0x00000000
        /*0030*/ 	.short	0x0000
        /*0032*/ 	.short	0x0000
        /*0034*/ 	.byte	0x00, 0xf5, 0x21, 0x00


	//----- nvinfo : EIATTR_SPARSE_MMA_MASK
	.align		4
.L_31:
        /*0038*/ 	.byte	0x03, 0x50
        /*003a*/ 	.short	0x0000


	//----- nvinfo : EIATTR_MAXREG_COUNT
	.align		4
        /*003c*/ 	.byte	0x03, 0x1b
        /*003e*/ 	.short	0x00ff


	//----- nvinfo : EIATTR_MERCURY_ISA_VERSION
	.align		4
        /*0040*/ 	.byte	0x03, 0x5f
        /*0042*/ 	.short	0x0101


	//----- nvinfo : EIATTR_VRC_CTA_INIT_COUNT
	.align		4
        /*0044*/ 	.byte	0x02, 0x4a
	.zero		1
	.zero		1


	//----- nvinfo : EIATTR_EXIT_INSTR_OFFSETS
	.align		4
        /*0048*/ 	.byte	0x04, 0x1c
        /*004a*/ 	.short	(.L_33 - .L_32)


	//   ....[0]....
.L_32:
        /*004c*/ 	.word	0x00000090


	//   ....[1]....
        /*0050*/ 	.word	0x00000d30


	//----- nvinfo : EIATTR_CBANK_PARAM_SIZE
	.align		4
.L_33:
        /*0054*/ 	.byte	0x03, 0x19
        /*0056*/ 	.short	0x0018


	//----- nvinfo : EIATTR_PARAM_CBANK
	.align		4
        /*0058*/ 	.byte	0x04, 0x0a
        /*005a*/ 	.short	(.L_35 - .L_34)
	.align		4
.L_34:
        /*005c*/ 	.word	index@(.nv.constant0._Z11column_sumsPKfPfm)
        /*0060*/ 	.short	0x0380
        /*0062*/ 	.short	0x0018


	//----- nvinfo : EIATTR_SW_WAR
	.align		4
.L_35:
        /*0064*/ 	.byte	0x04, 0x36
        /*0066*/ 	.short	(.L_37 - .L_36)
.L_36:
        /*0068*/ 	.word	0x00000008
.L_37:


//--------------------- .nv.info._Z17row_sums_originalPKfPfm --------------------------
	.section	.nv.info._Z17row_sums_originalPKfPfm,"",@"SHT_CUDA_INFO"
	.sectionflags	@""
	.align	4


	//----- nvinfo : EIATTR_CUDA_API_VERSION
	.align		4
        /*0000*/ 	.byte	0x04, 0x37
        /*0002*/ 	.short	(.L_39 - .L_38)
.L_38:
        /*0004*/ 	.word	0x00000082


	//----- nvinfo : EIATTR_KPARAM_INFO
	.align		4
.L_39:
        /*0008*/ 	.byte	0x04, 0x17
        /*000a*/ 	.short	(.L_41 - .L_40)
.L_40:
        /*000c*/ 	.word	0x00000000
        /*0010*/ 	.short	0x0002
        /*0012*/ 	.short	0x0010
        /*0014*/ 	.byte	0x00, 0xf0, 0x21, 0x00


	//----- nvinfo : EIATTR_KPARAM_INFO
	.align		4
.L_41:
        /*0018*/ 	.byte	0x04, 0x17
        /*001a*/ 	.short	(.L_43 - .L_42)
.L_42:
        /*001c*/ 	.word	0x00000000
        /*0020*/ 	.short	0x0001
        /*0022*/ 	.short	0x0008
        /*0024*/ 	.byte	0x00, 0xf5, 0x21, 0x00


	//----- nvinfo : EIATTR_KPARAM_INFO
	.align		4
.L_43:
        /*0028*/ 	.byte	0x04, 0x17
        /*002a*/ 	.short	(.L_45 - .L_44)
.L_44:
        /*002c*/ 	.word	0x00000000
        /*0030*/ 	.short	0x0000
        /*0032*/ 	.short	0x0000
        /*0034*/ 	.byte	0x00, 0xf5, 0x21, 0x00


	//----- nvinfo : EIATTR_SPARSE_MMA_MASK
	.align		4
.L_45:
        /*0038*/ 	.byte	0x03, 0x50
        /*003a*/ 	.short	0x0000


	//----- nvinfo : EIATTR_MAXREG_COUNT
	.align		4
        /*003c*/ 	.byte	0x03, 0x1b
        /*003e*/ 	.short	0x00ff


	//----- nvinfo : EIATTR_MERCURY_ISA_VERSION
	.align		4
        /*0040*/ 	.byte	0x03, 0x5f
        /*0042*/ 	.short	0x0101


	//----- nvinfo : EIATTR_VRC_CTA_INIT_COUNT
	.align		4
        /*0044*/ 	.byte	0x02, 0x4a
	.zero		1
	.zero		1


	//----- nvinfo : EIATTR_EXIT_INSTR_OFFSETS
	.align		4
        /*0048*/ 	.byte	0x04, 0x1c
        /*004a*/ 	.short	(.L_47 - .L_46)


	//   ....[0]....
.L_46:
        /*004c*/ 	.word	0x00000090


	//   ....[1]....
        /*0050*/ 	.word	0x00000910


	//----- nvinfo : EIATTR_CBANK_PARAM_SIZE
	.align		4
.L_47:
        /*0054*/ 	.byte	0x03, 0x19
        /*0056*/ 	.short	0x0018


	//----- nvinfo : EIATTR_PARAM_CBANK
	.align		4
        /*0058*/ 	.byte	0x04, 0x0a
        /*005a*/ 	.short	(.L_49 - .L_48)
	.align		4
.L_48:
        /*005c*/ 	.word	index@(.nv.constant0._Z17row_sums_originalPKfPfm)
        /*0060*/ 	.short	0x0380
        /*0062*/ 	.short	0x0018


	//----- nvinfo : EIATTR_SW_WAR
	.align		4
.L_49:
        /*0064*/ 	.byte	0x04, 0x36
        /*0066*/ 	.short	(.L_51 - .L_50)
.L_50:
        /*0068*/ 	.word	0x00000008
.L_51:


//--------------------- .nv.info._Z13row_sums_slowPKfPfm --------------------------
	.section	.nv.info._Z13row_sums_slowPKfPfm,"",@"SHT_CUDA_INFO"
	.sectionflags	@""
	.align	4


	//----- nvinfo : EIATTR_CUDA_API_VERSION
	.align		4
        /*0000*/ 	.byte	0x04, 0x37
        /*0002*/ 	.short	(.L_53 - .L_52)
.L_52:
        /*0004*/ 	.word	0x00000082


	//----- nvinfo : EIATTR_KPARAM_INFO
	.align		4
.L_53:
        /*0008*/ 	.byte	0x04, 0x17
        /*000a*/ 	.short	(.L_55 - .L_54)
.L_54:
        /*000c*/ 	.word	0x00000000
        /*0010*/ 	.short	0x0002
        /*0012*/ 	.short	0x0010
        /*0014*/ 	.byte	0x00, 0xf0, 0x21, 0x00


	//----- nvinfo : EIATTR_KPARAM_INFO
	.align		4
.L_55:
        /*0018*/ 	.byte	0x04, 0x17
        /*001a*/ 	.short	(.L_57 - .L_56)
.L_56:
        /*001c*/ 	.word	0x00000000
        /*0020*/ 	.short	0x0001
        /*0022*/ 	.short	0x0008
        /*0024*/ 	.byte	0x00, 0xf5, 0x21, 0x00


	//----- nvinfo : EIATTR_KPARAM_INFO
	.align		4
.L_57:
        /*0028*/ 	.byte	0x04, 0x17
        /*002a*/ 	.short	(.L_59 - .L_58)
.L_58:
        /*002c*/ 	.word	0x00000000
        /*0030*/ 	.short	0x0000
        /*0032*/ 	.short	0x0000
        /*0034*/ 	.byte	0x00, 0xf5, 0x21, 0x00


	//----- nvinfo : EIATTR_SPARSE_MMA_MASK
	.align		4
.L_59:
        /*0038*/ 	.byte	0x03, 0x50
        /*003a*/ 	.short	0x0000


	//----- nvinfo : EIATTR_MAXREG_COUNT
	.align		4
        /*003c*/ 	.byte	0x03, 0x1b
        /*003e*/ 	.short	0x00ff


	//----- nvinfo : EIATTR_NUM_BARRIERS
	.align		4
        /*0040*/ 	.byte	0x02, 0x4c
        /*0042*/ 	.byte	0x01
	.zero		1


	//----- nvinfo : EIATTR_MERCURY_ISA_VERSION
	.align		4
        /*0044*/ 	.byte	0x03, 0x5f
        /*0046*/ 	.short	0x0101


	//----- nvinfo : EIATTR_VRC_CTA_INIT_COUNT
	.align		4
        /*0048*/ 	.byte	0x02, 0x4a
	.zero		1
	.zero		1


	//----- nvinfo : EIATTR_EXIT_INSTR_OFFSETS
	.align		4
        /*004c*/ 	.byte	0x04, 0x1c
        /*004e*/ 	.short	(.L_61 - .L_60)


	//   ....[0]....
.L_60:
        /*0050*/ 	.word	0x00000040


	//   ....[1]....
        /*0054*/ 	.word	0x00000530


	//----- nvinfo : EIATTR_CRS_STACK_SIZE
	.align		4
.L_61:
        /*0058*/ 	.byte	0x04, 0x1e
        /*005a*/ 	.short	(.L_63 - .L_62)
.L_62:
        /*005c*/ 	.word	0x00000000


	//----- nvinfo : EIATTR_CBANK_PARAM_SIZE
	.align		4
.L_63:
        /*0060*/ 	.byte	0x03, 0x19
        /*0062*/ 	.short	0x0018


	//----- nvinfo : EIATTR_PARAM_CBANK
	.align		4
        /*0064*/ 	.byte	0x04, 0x0a
        /*0066*/ 	.short	(.L_65 - .L_64)
	.align		4
.L_64:
        /*0068*/ 	.word	index@(.nv.constant0._Z13row_sums_slowPKfPfm)
        /*006c*/ 	.short	0x0380
        /*006e*/ 	.short	0x0018


	//----- nvinfo : EIATTR_SW_WAR
	.align		4
.L_65:
        /*0070*/ 	.byte	0x04, 0x36
        /*0072*/ 	.short	(.L_67 - .L_66)
.L_66:
        /*0074*/ 	.word	0x00000008
.L_67:


//--------------------- .nv.info._Z8row_sumsPKfPfm --------------------------
	.section	.nv.info._Z8row_sumsPKfPfm,"",@"SHT_CUDA_INFO"
	.sectionflags	@""
	.align	4


	//----- nvinfo : EIATTR_CUDA_API_VERSION
	.align		4
        /*0000*/ 	.byte	0x04, 0x37
        /*0002*/ 	.short	(.L_69 - .L_68)
.L_68:
        /*0004*/ 	.word	0x00000082


	//----- nvinfo : EIATTR_KPARAM_INFO
	.align		4
.L_69:
        /*0008*/ 	.byte	0x04, 0x17
        /*000a*/ 	.short	(.L_71 - .L_70)
.L_70:
        /*000c*/ 	.word	0x00000000
        /*0010*/ 	.short	0x0002
        /*0012*/ 	.short	0x0010
        /*0014*/ 	.byte	0x00, 0xf0, 0x21, 0x00


	//----- nvinfo : EIATTR_KPARAM_INFO
	.align		4
.L_71:
        /*0018*/ 	.byte	0x04, 0x17
        /*001a*/ 	.short	(.L_73 - .L_72)
.L_72:
        /*001c*/ 	.word	0x00000000
        /*0020*/ 	.short	0x0001
        /*0022*/ 	.short	0x0008
        /*0024*/ 	.byte	0x00, 0xf5, 0x21, 0x00


	//----- nvinfo : EIATTR_KPARAM_INFO
	.align		4
.L_73:
        /*0028*/ 	.byte	0x04, 0x17
        /*002a*/ 	.short	(.L_75 - .L_74)
.L_74:
        /*002c*/ 	.word	0x00000000
        /*0030*/ 	.short	0x0000
        /*0032*/ 	.short	0x0000
        /*0034*/ 	.byte	0x00, 0xf5, 0x21, 0x00


	//----- nvinfo : EIATTR_SPARSE_MMA_MASK
	.align		4
.L_75:
        /*0038*/ 	.byte	0x03, 0x50
        /*003a*/ 	.short	0x0000


	//----- nvinfo : EIATTR_MAXREG_COUNT
	.align		4
        /*003c*/ 	.byte	0x03, 0x1b
        /*003e*/ 	.short	0x00ff


	//----- nvinfo : EIATTR_NUM_BARRIERS
	.align		4
        /*0040*/ 	.byte	0x02, 0x4c
        /*0042*/ 	.byte	0x01
	.zero		1


	//----- nvinfo : EIATTR_MERCURY_ISA_VERSION
	.align		4
        /*0044*/ 	.byte	0x03, 0x5f
        /*0046*/ 	.short	0x0101


	//----- nvinfo : EIATTR_VRC_CTA_INIT_COUNT
	.align		4
        /*0048*/ 	.byte	0x02, 0x4a
	.zero		1
	.zero		1


	//----- nvinfo : EIATTR_EXIT_INSTR_OFFSETS
	.align		4
        /*004c*/ 	.byte	0x04, 0x1c
        /*004e*/ 	.short	(.L_77 - .L_76)


	//   ....[0]....
.L_76:
        /*0050*/ 	.word	0x000003a0


	//   ....[1]....
        /*0054*/ 	.word	0x00000430


	//----- nvinfo : EIATTR_CRS_STACK_SIZE
	.align		4
.L_77:
        /*0058*/ 	.byte	0x04, 0x1e
        /*005a*/ 	.short	(.L_79 - .L_78)
.L_78:
        /*005c*/ 	.word	0x00000000


	//----- nvinfo : EIATTR_CBANK_PARAM_SIZE
	.align		4
.L_79:
        /*0060*/ 	.byte	0x03, 0x19
        /*0062*/ 	.short	0x0018


	//----- nvinfo : EIATTR_PARAM_CBANK
	.align		4
        /*0064*/ 	.byte	0x04, 0x0a
        /*0066*/ 	.short	(.L_81 - .L_80)
	.align		4
.L_80:
        /*0068*/ 	.word	index@(.nv.constant0._Z8row_sumsPKfPfm)
        /*006c*/ 	.short	0x0380
        /*006e*/ 	.short	0x0018


	//----- nvinfo : EIATTR_SW_WAR
	.align		4
.L_81:
        /*0070*/ 	.byte	0x04, 0x36
        /*0072*/ 	.short	(.L_83 - .L_82)
.L_82:
        /*0074*/ 	.word	0x00000008
.L_83:


//--------------------- .nv.callgraph             --------------------------
	.section	.nv.callgraph,"",@"SHT_CUDA_CALLGRAPH"
	.align	4
	.sectionentsize	8
	.align		4
        /*0000*/ 	.word	0x00000000
	.align		4
        /*0004*/ 	.word	0xffffffff
	.align		4
        /*0008*/ 	.word	0x00000000
	.align		4
        /*000c*/ 	.word	0xfffffffe
	.align		4
        /*0010*/ 	.word	0x00000000
	.align		4
        /*0014*/ 	.word	0xfffffffd
	.align		4
        /*0018*/ 	.word	0x00000000
	.align		4
        /*001c*/ 	.word	0xfffffffc


//--------------------- .text._Z11column_sumsPKfPfm --------------------------
	.section	.text._Z11column_sumsPKfPfm,"ax",@progbits
	.align	128
        .global         _Z11column_sumsPKfPfm
        .type           _Z11column_sumsPKfPfm,@function
        .size           _Z11column_sumsPKfPfm,(.L_x_30 - _Z11column_sumsPKfPfm)
        .other          _Z11column_sumsPKfPfm,@"STO_CUDA_ENTRY STV_DEFAULT"
_Z11column_sumsPKfPfm:
.text._Z11column_sumsPKfPfm:
[----:B------:R-:W-:Y:S01]  /*0000*/  LDC R1, c[0x0][0x37c] ;  /* 0x0000df00ff017b82 */ /* 0x000fe20000000800 */
[----:B------:R-:W0:Y:S07]  /*0010*/  S2R R12, SR_TID.X ;  /* 0x00000000000c7919 */ /* 0x000e2e0000002100 */
[----:B------:R-:W1:Y:S01]  /*0020*/  LDC.64 R10, c[0x0][0x390] ;  /* 0x0000e400ff0a7b82 */ /* 0x000e620000000a00 */
[----:B------:R-:W0:Y:S01]  /*0030*/  LDCU UR4, c[0x0][0x360] ;  /* 0x00006c00ff0477ac */ /* 0x000e220008000800 */
[----:B------:R-:W0:Y:S02]  /*0040*/  S2R R13, SR_CTAID.X ;  /* 0x00000000000d7919 */ /* 0x000e240000002500 */
[----:B0-----:R-:W-:-:S05]  /*0050*/  IMAD R12, R13, UR4, R12 ;  /* 0x000000040d0c7c24 */ /* 0x001fca000f8e020c */
[----:B------:R-:W-:Y:S02]  /*0060*/  SHF.R.S32.HI R13, RZ, 0x1f, R12 ;  /* 0x0000001fff0d7819 */ /* 0x000fe4000001140c */
[----:B-1----:R-:W-:-:S04]  /*0070*/  ISETP.GE.U32.AND P0, PT, R12, R10, PT ;  /* 0x0000000a0c00720c */ /* 0x002fc80003f06070 */
[----:B------:R-:W-:-:S13]  /*0080*/  ISETP.GE.U32.AND.EX P0, PT, R13, R11, PT, P0 ;  /* 0x0000000b0d00720c */ /* 0x000fda0003f06100 */
[----:B------:R-:W-:Y:S05]  /*0090*/  @P0 EXIT ;  /* 0x000000000000094d */ /* 0x000fea0003800000 */
[C---:B------:R-:W-:Y:S01]  /*00a0*/  IADD3 R2, P0, PT, R10.reuse, -0x1, RZ ;  /* 0xffffffff0a027810 */ /* 0x040fe20007f1e0ff */
[----:B------:R-:W0:Y:S01]  /*00b0*/  LDCU.64 UR4, c[0x0][0x358] ;  /* 0x00006b00ff0477ac */ /* 0x000e220008000a00 */
[----:B------:R-:W-:Y:S01]  /*00c0*/  LOP3.LUT R0, R10, 0xf, RZ, 0xc0, !PT ;  /* 0x0000000f0a007812 */ /* 0x000fe200078ec0ff */
[----:B------:R-:W-:Y:S01]  /*00d0*/  IMAD.MOV.U32 R5, RZ, RZ, RZ ;  /* 0x000000ffff057224 */ /* 0x000fe200078e00ff */
[----:B------:R-:W-:Y:S02]  /*00e0*/  ISETP.GE.U32.AND P1, PT, R2, 0xf, PT ;  /* 0x0000000f0200780c */ /* 0x000fe40003f26070 */
[----:B------:R-:W-:Y:S02]  /*00f0*/  IADD3.X R2, PT, PT, R11, -0x1, RZ, P0, !PT ;  /* 0xffffffff0b027810 */ /* 0x000fe400007fe4ff */
[----:B------:R-:W-:Y:S02]  /*0100*/  ISETP.NE.U32.AND P0, PT, R0, RZ, PT ;  /* 0x000000ff0000720c */ /* 0x000fe40003f05070 */
[----:B------:R-:W-:-:S02]  /*0110*/  ISETP.GE.U32.AND.EX P1, PT, R2, RZ, PT, P1 ;  /* 0x000000ff0200720c */ /* 0x000fc40003f26110 */
[----:B------:R-:W-:Y:S02]  /*0120*/  CS2R R2, SRZ ;  /* 0x0000000000027805 */ /* 0x000fe4000001ff00 */
[----:B------:R-:W-:-:S09]  /*0130*/  ISETP.NE.AND.EX P0, PT, RZ, RZ, PT, P0 ;  /* 0x000000ffff00720c */ /* 0x000fd20003f05300 */
[----:B0-----:R-:W-:Y:S05]  /*0140*/  @!P1 BRA `(.L_x_0) ;  /* 0x0000000400449947 */ /* 0x001fea0003800000 */
[----:B------:R-:W0:Y:S01]  /*0150*/  LDC R3, c[0x0][0x394] ;  /* 0x0000e500ff037b82 */ /* 0x000e220000000800 */
[----:B------:R-:W1:Y:S01]  /*0160*/  LDCU.64 UR6, c[0x0][0x380] ;  /* 0x00007000ff0677ac */ /* 0x000e620008000a00 */
[C---:B------:R-:W-:Y:S01]  /*0170*/  LOP3.LUT R2, R10.reuse, 0xfffffff0, RZ, 0xc0, !PT ;  /* 0xfffffff00a027812 */ /* 0x040fe200078ec0ff */
[C---:B------:R-:W-:Y:S01]  /*0180*/  IMAD.WIDE.U32 R14, R10.reuse, 0x4, RZ ;  /* 0x000000040a0e7825 */ /* 0x040fe200078e00ff */
[----:B------:R-:W-:-:S03]  /*0190*/  SHF.L.U64.HI R6, R10, 0x6, R11 ;  /* 0x000000060a067819 */ /* 0x000fc6000001020b */
[----:B------:R-:W-:Y:S02]  /*01a0*/  IMAD.SHL.U32 R7, R11, 0x4, RZ ;  /* 0x000000040b077824 */ /* 0x000fe400078e00ff */
[----:B------:R-:W-:Y:S02]  /*01b0*/  IMAD.MOV.U32 R5, RZ, RZ, RZ ;  /* 0x000000ffff057224 */ /* 0x000fe400078e00ff */
[----:B------:R-:W-:Y:S02]  /*01c0*/  IMAD.IADD R7, R15, 0x1, R7 ;  /* 0x000000010f077824 */ /* 0x000fe400078e0207 */
[----:B------:R-:W-:Y:S01]  /*01d0*/  IMAD.MOV.U32 R25, RZ, RZ, R2 ;  /* 0x000000ffff197224 */ /* 0x000fe200078e0002 */
[----:B-1----:R-:W-:-:S04]  /*01e0*/  LEA R8, P1, R12, UR6, 0x2 ;  /* 0x000000060c087c11 */ /* 0x002fc8000f8210ff */
[----:B------:R-:W-:Y:S02]  /*01f0*/  LEA.HI.X R9, R12, UR7, R13, 0x2, P1 ;  /* 0x000000070c097c11 */ /* 0x000fe400088f140d */
[----:B0-----:R-:W-:-:S07]  /*0200*/  MOV R24, R3 ;  /* 0x0000000300187202 */ /* 0x001fce0000000f00 */
.L_x_1:
[-C--:B------:R-:W-:Y:S01]  /*0210*/  IADD3 R16, P1, PT, R8, R14.reuse, RZ ;  /* 0x0000000e08107210 */ /* 0x080fe20007f3e0ff */
[----:B------:R-:W2:Y:S04]  /*0220*/  LDG.E R28, desc[UR4][R8.64] ;  /* 0x00000004081c7981 */ /* 0x000ea8000c1e1900 */
[----:B------:R-:W-:Y:S01]  /*0230*/  IMAD.X R17, R9, 0x1, R7, P1 ;  /* 0x0000000109117824 */ /* 0x000fe200008e0607 */
[----:B------:R-:W-:-:S04]  /*0240*/  IADD3 R18, P1, PT, R16, R14, RZ ;  /* 0x0000000e10127210 */ /* 0x000fc80007f3e0ff */
[----:B------:R0:W3:Y:S01]  /*0250*/  LDG.E R4, desc[UR4][R16.64] ;  /* 0x0000000410047981 */ /* 0x0000e2000c1e1900 */
[----:B------:R-:W-:Y:S01]  /*0260*/  IMAD.X R19, R17, 0x1, R7, P1 ;  /* 0x0000000111137824 */ /* 0x000fe200008e0607 */
[----:B------:R-:W-:-:S04]  /*0270*/  IADD3 R22, P1, PT, R18, R14, RZ ;  /* 0x0000000e12167210 */ /* 0x000fc80007f3e0ff */
[----:B------:R1:W4:Y:S01]  /*0280*/  LDG.E R27, desc[UR4][R18.64] ;  /* 0x00000004121b7981 */ /* 0x000322000c1e1900 */
[----:B------:R-:W-:Y:S01]  /*0290*/  IMAD.X R23, R19, 0x1, R7, P1 ;  /* 0x0000000113177824 */ /* 0x000fe200008e0607 */
[----:B------:R-:W-:-:S04]  /*02a0*/  IADD3 R20, P1, PT, R22, R14, RZ ;  /* 0x0000000e16147210 */ /* 0x000fc80007f3e0ff */
[----:B------:R5:W4:Y:S01]  /*02b0*/  LDG.E R26, desc[UR4][R22.64] ;  /* 0x00000004161a7981 */ /* 0x000b22000c1e1900 */
[----:B------:R-:W-:Y:S01]  /*02c0*/  IMAD.X R21, R23, 0x1, R7, P1 ;  /* 0x0000000117157824 */ /* 0x000fe200008e0607 */
[----:B0-----:R-:W-:-:S04]  /*02d0*/  IADD3 R16, P1, PT, R20, R14, RZ ;  /* 0x0000000e14107210 */ /* 0x001fc80007f3e0ff */
[----:B------:R-:W4:Y:S01]  /*02e0*/  LDG.E R20, desc[UR4][R20.64] ;  /* 0x0000000414147981 */ /* 0x000f22000c1e1900 */
[----:B------:R-:W-:Y:S01]  /*02f0*/  IMAD.X R17, R21, 0x1, R7, P1 ;  /* 0x0000000115117824 */ /* 0x000fe200008e0607 */
[----:B-1----:R-:W-:-:S04]  /*0300*/  IADD3 R18, P1, PT, R16, R14, RZ ;  /* 0x0000000e10127210 */ /* 0x002fc80007f3e0ff */
[----:B------:R-:W-:Y:S01]  /*0310*/  IADD3.X R19, PT, PT, R17, R7, RZ, P1, !PT ;  /* 0x0000000711137210 */ /* 0x000fe20000ffe4ff */
[----:B------:R-:W4:Y:S01]  /*0320*/  LDG.E R16, desc[UR4][R16.64] ;  /* 0x0000000410107981 */ /* 0x000f22000c1e1900 */
[----:B-----5:R-:W-:-:S03]  /*0330*/  IADD3 R22, P1, PT, R18, R14, RZ ;  /* 0x0000000e12167210 */ /* 0x020fc60007f3e0ff */
[----:B------:R-:W5:Y:S02]  /*0340*/  LDG.E R18, desc[UR4][R18.64] ;  /* 0x0000000412127981 */ /* 0x000f64000c1e1900 */
[----:B------:R-:W-:-:S05]  /*0350*/  IMAD.X R23, R19, 0x1, R7, P1 ;  /* 0x0000000113177824 */ /* 0x000fca00008e0607 */
[----:B------:R3:W5:Y:S01]  /*0360*/  LDG.E R17, desc[UR4][R22.64] ;  /* 0x0000000416117981 */ /* 0x000762000c1e1900 */
[----:B--2---:R-:W-:Y:S01]  /*0370*/  FADD R5, R28, R5 ;  /* 0x000000051c057221 */ /* 0x004fe20000000000 */
[----:B------:R-:W-:-:S05]  /*0380*/  IADD3 R28, P1, PT, R22, R14, RZ ;  /* 0x0000000e161c7210 */ /* 0x000fca0007f3e0ff */
[--C-:B------:R-:W-:Y:S02]  /*0390*/  IMAD.X R29, R23, 0x1, R7.reuse, P1 ;  /* 0x00000001171d7824 */ /* 0x100fe400008e0607 */
[----:B---3--:R-:W-:Y:S01]  /*03a0*/  FADD R22, R5, R4 ;  /* 0x0000000405167221 */ /* 0x008fe20000000000 */
[-C--:B------:R-:W-:Y:S02]  /*03b0*/  IADD3 R4, P1, PT, R28, R14.reuse, RZ ;  /* 0x0000000e1c047210 */ /* 0x080fe40007f3e0ff */
[----:B------:R-:W2:Y:S03]  /*03c0*/  LDG.E R21, desc[UR4][R28.64] ;  /* 0x000000041c157981 */ /* 0x000ea6000c1e1900 */
[----:B------:R-:W-:Y:S02]  /*03d0*/  IMAD.X R5, R29, 0x1, R7, P1 ;  /* 0x000000011d057824 */ /* 0x000fe400008e0607 */
[----:B----4-:R-:W-:Y:S01]  /*03e0*/  FADD R27, R22, R27 ;  /* 0x0000001b161b7221 */ /* 0x010fe20000000000 */
[----:B------:R-:W-:-:S02]  /*03f0*/  IADD3 R22, P1, PT, R4, R14, RZ ;  /* 0x0000000e04167210 */ /* 0x000fc40007f3e0ff */
[----:B------:R0:W3:Y:S03]  /*0400*/  LDG.E R4, desc[UR4][R4.64] ;  /* 0x0000000404047981 */ /* 0x0000e6000c1e1900 */
[----:B------:R-:W-:-:S05]  /*0410*/  IMAD.X R23, R5, 0x1, R7, P1 ;  /* 0x0000000105177824 */ /* 0x000fca00008e0607 */
[----:B------:R1:W4:Y:S01]  /*0420*/  LDG.E R19, desc[UR4][R22.64] ;  /* 0x0000000416137981 */ /* 0x000322000c1e1900 */
[----:B0-----:R-:W-:Y:S01]  /*0430*/  FADD R5, R27, R26 ;  /* 0x0000001a1b057221 */ /* 0x001fe20000000000 */
[----:B------:R-:W-:-:S05]  /*0440*/  IADD3 R26, P1, PT, R22, R14, RZ ;  /* 0x0000000e161a7210 */ /* 0x000fca0007f3e0ff */
[----:B------:R-:W-:Y:S01]  /*0450*/  IMAD.X R27, R23, 0x1, R7, P1 ;  /* 0x00000001171b7824 */ /* 0x000fe200008e0607 */
[----:B------:R-:W-:Y:S01]  /*0460*/  IADD3 R28, P1, PT, R26, R14, RZ ;  /* 0x0000000e1a1c7210 */ /* 0x000fe20007f3e0ff */
[----:B------:R-:W-:-:S03]  /*0470*/  FADD R5, R5, R20 ;  /* 0x0000001405057221 */ /* 0x000fc60000000000 */
[----:B------:R-:W-:Y:S01]  /*0480*/  IADD3.X R29, PT, PT, R27, R7, RZ, P1, !PT ;  /* 0x000000071b1d7210 */ /* 0x000fe20000ffe4ff */
[----:B------:R0:W4:Y:S01]  /*0490*/  LDG.E R20, desc[UR4][R26.64] ;  /* 0x000000041a147981 */ /* 0x000122000c1e1900 */
[-C--:B-1----:R-:W-:Y:S01]  /*04a0*/  IADD3 R22, P1, PT, R28, R14.reuse, RZ ;  /* 0x0000000e1c167210 */ /* 0x082fe20007f3e0ff */
[----:B------:R-:W-:Y:S02]  /*04b0*/  FADD R16, R5, R16 ;  /* 0x0000001005107221 */ /* 0x000fe40000000000 */
[----:B------:R-:W4:Y:S02]  /*04c0*/  LDG.E R5, desc[UR4][R28.64] ;  /* 0x000000041c057981 */ /* 0x000f24000c1e1900 */
[----:B------:R-:W-:Y:S02]  /*04d0*/  IMAD.X R23, R29, 0x1, R7, P1 ;  /* 0x000000011d177824 */ /* 0x000fe400008e0607 */
[----:B-----5:R-:W-:Y:S01]  /*04e0*/  FADD R16, R16, R18 ;  /* 0x0000001210107221 */ /* 0x020fe20000000000 */
[----:B0-----:R-:W-:-:S02]  /*04f0*/  IADD3 R26, P1, PT, R22, R14, RZ ;  /* 0x0000000e161a7210 */ /* 0x001fc40007f3e0ff */
[----:B------:R0:W5:Y:S03]  /*0500*/  LDG.E R18, desc[UR4][R22.64] ;  /* 0x0000000416127981 */ /* 0x000166000c1e1900 */
[----:B------:R-:W-:Y:S02]  /*0510*/  IMAD.X R27, R23, 0x1, R7, P1 ;  /* 0x00000001171b7824 */ /* 0x000fe400008e0607 */
[----:B0-----:R-:W-:Y:S01]  /*0520*/  FADD R22, R16, R17 ;  /* 0x0000001110167221 */ /* 0x001fe20000000000 */
[----:B------:R-:W-:Y:S02]  /*0530*/  IADD3 R16, P1, PT, R26, R14, RZ ;  /* 0x0000000e1a107210 */ /* 0x000fe40007f3e0ff */
[----:B------:R-:W5:Y:S03]  /*0540*/  LDG.E R26, desc[UR4][R26.64] ;  /* 0x000000041a1a7981 */ /* 0x000f66000c1e1900 */
[----:B------:R-:W-:-:S05]  /*0550*/  IMAD.X R17, R27, 0x1, R7, P1 ;  /* 0x000000011b117824 */ /* 0x000fca00008e0607 */
[----:B------:R-:W5:Y:S01]  /*0560*/  LDG.E R16, desc[UR4][R16.64] ;  /* 0x0000000410107981 */ /* 0x000f62000c1e1900 */
[----:B------:R-:W-:-:S04]  /*0570*/  IADD3 R25, P1, PT, R25, -0x10, RZ ;  /* 0xfffffff019197810 */ /* 0x000fc80007f3e0ff */
[----:B------:R-:W-:Y:S02]  /*0580*/  IADD3.X R24, PT, PT, R24, -0x1, RZ, P1, !PT ;  /* 0xffffffff18187810 */ /* 0x000fe40000ffe4ff */
[----:B------:R-:W-:-:S04]  /*0590*/  ISETP.NE.U32.AND P1, PT, R25, RZ, PT ;  /* 0x000000ff1900720c */ /* 0x000fc80003f25070 */
[----:B------:R-:W-:Y:S02]  /*05a0*/  ISETP.NE.AND.EX P1, PT, R24, RZ, PT, P1 ;  /* 0x000000ff1800720c */ /* 0x000fe40003f25310 */
[----:B------:R-:W-:-:S05]  /*05b0*/  LEA R8, P2, R10, R8, 0x6 ;  /* 0x000000080a087211 */ /* 0x000fca00078430ff */
[----:B------:R-:W-:Y:S02]  /*05c0*/  IMAD.X R9, R9, 0x1, R6, P2 ;  /* 0x0000000109097824 */ /* 0x000fe400010e0606 */
[----:B--2---:R-:W-:-:S04]  /*05d0*/  FADD R21, R22, R21 ;  /* 0x0000001516157221 */ /* 0x004fc80000000000 */
[----:B---3--:R-:W-:-:S04]  /*05e0*/  FADD R4, R21, R4 ;  /* 0x0000000415047221 */ /* 0x008fc80000000000 */
[----:B----4-:R-:W-:-:S04]  /*05f0*/  FADD R19, R4, R19 ;  /* 0x0000001304137221 */ /* 0x010fc80000000000 */
[----:B------:R-:W-:-:S04]  /*0600*/  FADD R20, R19, R20 ;  /* 0x0000001413147221 */ /* 0x000fc80000000000 */
[----:B------:R-:W-:-:S04]  /*0610*/  FADD R5, R20, R5 ;  /* 0x0000000514057221 */ /* 0x000fc80000000000 */
[----:B-----5:R-:W-:-:S04]  /*0620*/  FADD R5, R5, R18 ;  /* 0x0000001205057221 */ /* 0x020fc80000000000 */
[----:B------:R-:W-:-:S04]  /*0630*/  FADD R5, R5, R26 ;  /* 0x0000001a05057221 */ /* 0x000fc80000000000 */
[----:B------:R-:W-:Y:S01]  /*0640*/  FADD R5, R5, R16 ;  /* 0x0000001005057221 */ /* 0x000fe20000000000 */
[----:B------:R-:W-:Y:S06]  /*0650*/  @P1 BRA `(.L_x_1) ;  /* 0xfffffff800ec1947 */ /* 0x000fec000383ffff */
.L_x_0:
[----:B------:R-:W-:Y:S05]  /*0660*/  @!P0 BRA `(.L_x_2) ;  /* 0x0000000400a08947 */ /* 0x000fea0003800000 */
[----:B------:R-:W-:Y:S02]  /*0670*/  ISETP.GE.U32.AND P1, PT, R0, 0x8, PT ;  /* 0x000000080000780c */ /* 0x000fe40003f26070 */
[----:B------:R-:W-:Y:S02]  /*0680*/  LOP3.LUT R24, R10, 0x7, RZ, 0xc0, !PT ;  /* 0x000000070a187812 */ /* 0x000fe400078ec0ff */
[----:B------:R-:W-:Y:S02]  /*0690*/  ISETP.GE.U32.AND.EX P1, PT, RZ, RZ, PT, P1 ;  /* 0x000000ffff00720c */ /* 0x000fe40003f26110 */
[----:B------:R-:W-:-:S04]  /*06a0*/  ISETP.NE.U32.AND P0, PT, R24, RZ, PT ;  /* 0x000000ff1800720c */ /* 0x000fc80003f05070 */
[----:B------:R-:W-:-:S07]  /*06b0*/  ISETP.NE.AND.EX P0, PT, RZ, RZ, PT, P0 ;  /* 0x000000ffff00720c */ /* 0x000fce0003f05300 */
[----:B------:R-:W-:Y:S06]  /*06c0*/  @!P1 BRA `(.L_x_3) ;  /* 0x0000000000a49947 */ /* 0x000fec0003800000 */
[----:B------:R-:W0:Y:S01]  /*06d0*/  LDCU.64 UR6, c[0x0][0x380] ;  /* 0x00007000ff0677ac */ /* 0x000e220008000a00 */
[-C--:B------:R-:W-:Y:S01]  /*06e0*/  IMAD R0, R3, R10.reuse, RZ ;  /* 0x0000000a03007224 */ /* 0x080fe200078e02ff */
[----:B------:R-:W-:Y:S01]  /*06f0*/  SHF.L.U64.HI R19, R10, 0x2, R11 ;  /* 0x000000020a137819 */ /* 0x000fe2000001020b */
[----:B------:R-:W-:-:S04]  /*0700*/  IMAD.WIDE.U32 R6, R2, R10, R12 ;  /* 0x0000000a02067225 */ /* 0x000fc800078e000c */
[----:B------:R-:W-:Y:S02]  /*0710*/  IMAD R9, R2, R11, R0 ;  /* 0x0000000b02097224 */ /* 0x000fe400078e0200 */
[----:B------:R-:W-:-:S03]  /*0720*/  IMAD.SHL.U32 R17, R10, 0x4, RZ ;  /* 0x000000040a117824 */ /* 0x000fc600078e00ff */
[----:B------:R-:W-:Y:S02]  /*0730*/  IADD3 R7, PT, PT, R7, R9, RZ ;  /* 0x0000000907077210 */ /* 0x000fe40007ffe0ff */
[----:B0-----:R-:W-:-:S04]  /*0740*/  LEA R26, P2, R6, UR6, 0x2 ;  /* 0x00000006061a7c11 */ /* 0x001fc8000f8410ff */
[----:B------:R-:W-:Y:S02]  /*0750*/  IADD3 R22, P1, PT, R17, R26, RZ ;  /* 0x0000001a11167210 */ /* 0x000fe40007f3e0ff */
[----:B------:R-:W-:Y:S02]  /*0760*/  LEA.HI.X R27, R6, UR7, R7, 0x2, P2 ;  /* 0x00000007061b7c11 */ /* 0x000fe400090f1407 */
[----:B------:R-:W-:-:S03]  /*0770*/  IADD3 R20, P2, PT, R22, R17, RZ ;  /* 0x0000001116147210 */ /* 0x000fc60007f5e0ff */
[----:B------:R-:W-:Y:S01]  /*0780*/  IMAD.X R23, R19, 0x1, R27, P1 ;  /* 0x0000000113177824 */ /* 0x000fe200008e061b */
[----:B------:R-:W2:Y:S01]  /*0790*/  LDG.E R0, desc[UR4][R26.64] ;  /* 0x000000041a007981 */ /* 0x000ea2000c1e1900 */
[-C--:B------:R-:W-:Y:S02]  /*07a0*/  IADD3 R14, P1, PT, R20, R17.reuse, RZ ;  /* 0x00000011140e7210 */ /* 0x080fe40007f3e0ff */
[--C-:B------:R-:W-:Y:S01]  /*07b0*/  IMAD.X R21, R23, 0x1, R19.reuse, P2 ;  /* 0x0000000117157824 */ /* 0x100fe200010e0613 */
[----:B------:R-:W3:Y:S01]  /*07c0*/  LDG.E R4, desc[UR4][R22.64] ;  /* 0x0000000416047981 */ /* 0x000ee2000c1e1900 */
[-C--:B------:R-:W-:Y:S02]  /*07d0*/  IADD3 R6, P2, PT, R14, R17.reuse, RZ ;  /* 0x000000110e067210 */ /* 0x080fe40007f5e0ff */
[----:B------:R-:W-:Y:S01]  /*07e0*/  IMAD.X R15, R21, 0x1, R19, P1 ;  /* 0x00000001150f7824 */ /* 0x000fe200008e0613 */
[----:B------:R-:W4:Y:S01]  /*07f0*/  LDG.E R20, desc[UR4][R20.64] ;  /* 0x0000000414147981 */ /* 0x000f22000c1e1900 */
[----:B------:R-:W-:-:S02]  /*0800*/  IADD3 R8, P1, PT, R6, R17, RZ ;  /* 0x0000001106087210 */ /* 0x000fc40007f3e0ff */
[----:B------:R-:W-:Y:S01]  /*0810*/  IMAD.X R7, R15, 0x1, R19, P2 ;  /* 0x000000010f077824 */ /* 0x000fe200010e0613 */
[----:B------:R-:W5:Y:S01]  /*0820*/  LDG.E R14, desc[UR4][R14.64] ;  /* 0x000000040e0e7981 */ /* 0x000f62000c1e1900 */
[----:B------:R-:W-:-:S03]  /*0830*/  IADD3 R16, P2, PT, R8, R17, RZ ;  /* 0x0000001108107210 */ /* 0x000fc60007f5e0ff */
[----:B------:R-:W-:Y:S01]  /*0840*/  IADD3.X R9, PT, PT, R7, R19, RZ, P1, !PT ;  /* 0x0000001307097210 */ /* 0x000fe20000ffe4ff */
[----:B------:R-:W5:Y:S01]  /*0850*/  LDG.E R6, desc[UR4][R6.64] ;  /* 0x0000000406067981 */ /* 0x000f62000c1e1900 */
[----:B------:R-:W-:-:S03]  /*0860*/  IADD3 R18, P1, PT, R16, R17, RZ ;  /* 0x0000001110127210 */ /* 0x000fc60007f3e0ff */
[--C-:B------:R-:W-:Y:S01]  /*0870*/  IMAD.X R17, R9, 0x1, R19.reuse, P2 ;  /* 0x0000000109117824 */ /* 0x100fe200010e0613 */
[----:B------:R-:W5:Y:S03]  /*0880*/  LDG.E R8, desc[UR4][R8.64] ;  /* 0x0000000408087981 */ /* 0x000f66000c1e1900 */
[----:B------:R-:W-:Y:S01]  /*0890*/  IMAD.X R19, R17, 0x1, R19, P1 ;  /* 0x0000000111137824 */ /* 0x000fe200008e0613 */
[----:B------:R-:W5:Y:S04]  /*08a0*/  LDG.E R16, desc[UR4][R16.64] ;  /* 0x0000000410107981 */ /* 0x000f68000c1e1900 */
[----:B------:R-:W5:Y:S01]  /*08b0*/  LDG.E R18, desc[UR4][R18.64] ;  /* 0x0000000412127981 */ /* 0x000f62000c1e1900 */
[----:B------:R-:W-:-:S05]  /*08c0*/  IADD3 R2, P1, PT, R2, 0x8, RZ ;  /* 0x0000000802027810 */ /* 0x000fca0007f3e0ff */
[----:B------:R-:W-:Y:S02]  /*08d0*/  IMAD.X R3, RZ, RZ, R3, P1 ;  /* 0x000000ffff037224 */ /* 0x000fe400008e0603 */
[----:B--2---:R-:W-:-:S04]  /*08e0*/  FADD R5, R5, R0 ;  /* 0x0000000005057221 */ /* 0x004fc80000000000 */
[----:B---3--:R-:W-:-:S04]  /*08f0*/  FADD R5, R5, R4 ;  /* 0x0000000405057221 */ /* 0x008fc80000000000 */
[----:B----4-:R-:W-:-:S04]  /*0900*/  FADD R5, R5, R20 ;  /* 0x0000001405057221 */ /* 0x010fc80000000000 */
[----:B-----5:R-:W-:-:S04]  /*0910*/  FADD R5, R5, R14 ;  /* 0x0000000e05057221 */ /* 0x020fc80000000000 */
[----:B------:R-:W-:-:S04]  /*0920*/  FADD R5, R5, R6 ;  /* 0x0000000605057221 */ /* 0x000fc80000000000 */
[----:B------:R-:W-:-:S04]  /*0930*/  FADD R5, R5, R8 ;  /* 0x0000000805057221 */ /* 0x000fc80000000000 */
[----:B------:R-:W-:-:S04]  /*0940*/  FADD R5, R5, R16 ;  /* 0x0000001005057221 */ /* 0x000fc80000000000 */
[----:B------:R-:W-:-:S07]  /*0950*/  FADD R5, R5, R18 ;  /* 0x0000001205057221 */ /* 0x000fce0000000000 */
.L_x_3:
[----:B------:R-:W-:Y:S05]  /*0960*/  @!P0 BRA `(.L_x_2) ;  /* 0x0000000000e08947 */ /* 0x000fea0003800000 */
[----:B------:R-:W-:Y:S01]  /*0970*/  ISETP.GE.U32.AND P1, PT, R24, 0x4, PT ;  /* 0x000000041800780c */ /* 0x000fe20003f26070 */
[----:B------:R-:W-:Y:S01]  /*0980*/  IMAD.MOV.U32 R4, RZ, RZ, RZ ;  /* 0x000000ffff047224 */ /* 0x000fe200078e00ff */
[----:B------:R-:W-:Y:S02]  /*0990*/  LOP3.LUT R0, R10, 0x3, RZ, 0xc0, !PT ;  /* 0x000000030a007812 */ /* 0x000fe400078ec0ff */
[----:B------:R-:W-:Y:S02]  /*09a0*/  ISETP.GE.U32.AND.EX P1, PT, RZ, RZ, PT, P1 ;  /* 0x000000ffff00720c */ /* 0x000fe40003f26110 */
[----:B------:R-:W-:-:S04]  /*09b0*/  ISETP.NE.U32.AND P0, PT, R0, RZ, PT ;  /* 0x000000ff0000720c */ /* 0x000fc80003f05070 */
[----:B------:R-:W-:-:S07]  /*09c0*/  ISETP.NE.AND.EX P0, PT, R4, RZ, PT, P0 ;  /* 0x000000ff0400720c */ /* 0x000fce0003f05300 */
[----:B------:R-:W-:Y:S06]  /*09d0*/  @!P1 BRA `(.L_x_4) ;  /* 0x00000000006c9947 */ /* 0x000fec0003800000 */
[----:B------:R-:W0:Y:S01]  /*09e0*/  LDCU.64 UR6, c[0x0][0x380] ;  /* 0x00007000ff0677ac */ /* 0x000e220008000a00 */
[----:B------:R-:W-:Y:S01]  /*09f0*/  MOV R8, R12 ;  /* 0x0000000c00087202 */ /* 0x000fe20000000f00 */
[-C--:B------:R-:W-:Y:S01]  /*0a00*/  IMAD R6, R3, R10.reuse, RZ ;  /* 0x0000000a03067224 */ /* 0x080fe200078e02ff */
[----:B------:R-:W-:Y:S01]  /*0a10*/  SHF.L.U64.HI R17, R10, 0x2, R11 ;  /* 0x000000020a117819 */ /* 0x000fe2000001020b */
[----:B------:R-:W-:Y:S02]  /*0a20*/  IMAD.MOV.U32 R9, RZ, RZ, R13 ;  /* 0x000000ffff097224 */ /* 0x000fe400078e000d */
[C---:B------:R-:W-:Y:S02]  /*0a30*/  IMAD R7, R2.reuse, R11, R6 ;  /* 0x0000000b02077224 */ /* 0x040fe400078e0206 */
[----:B------:R-:W-:-:S04]  /*0a40*/  IMAD.WIDE.U32 R8, R2, R10, R8 ;  /* 0x0000000a02087225 */ /* 0x000fc800078e0008 */
[----:B------:R-:W-:Y:S02]  /*0a50*/  IMAD.SHL.U32 R19, R10, 0x4, RZ ;  /* 0x000000040a137824 */ /* 0x000fe400078e00ff */
[----:B------:R-:W-:Y:S01]  /*0a60*/  IMAD.IADD R7, R9, 0x1, R7 ;  /* 0x0000000109077824 */ /* 0x000fe200078e0207 */
[----:B0-----:R-:W-:-:S04]  /*0a70*/  LEA R14, P2, R8, UR6, 0x2 ;  /* 0x00000006080e7c11 */ /* 0x001fc8000f8410ff */
[----:B------:R-:W-:Y:S02]  /*0a80*/  IADD3 R6, P1, PT, R19, R14, RZ ;  /* 0x0000000e13067210 */ /* 0x000fe40007f3e0ff */
[----:B------:R-:W-:Y:S02]  /*0a90*/  LEA.HI.X R15, R8, UR7, R7, 0x2, P2 ;  /* 0x00000007080f7c11 */ /* 0x000fe400090f1407 */
[----:B------:R-:W-:-:S03]  /*0aa0*/  IADD3 R8, P2, PT, R6, R19, RZ ;  /* 0x0000001306087210 */ /* 0x000fc60007f5e0ff */
[----:B------:R-:W-:Y:S01]  /*0ab0*/  IMAD.X R7, R17, 0x1, R15, P1 ;  /* 0x0000000111077824 */ /* 0x000fe200008e060f */
[----:B------:R-:W2:Y:S01]  /*0ac0*/  LDG.E R14, desc[UR4][R14.64] ;  /* 0x000000040e0e7981 */ /* 0x000ea2000c1e1900 */
[----:B------:R-:W-:-:S03]  /*0ad0*/  IADD3 R16, P1, PT, R8, R19, RZ ;  /* 0x0000001308107210 */ /* 0x000fc60007f3e0ff */
[----:B------:R-:W-:Y:S01]  /*0ae0*/  IADD3.X R9, PT, PT, R7, R17, RZ, P2, !PT ;  /* 0x0000001107097210 */ /* 0x000fe200017fe4ff */
[----:B------:R-:W3:Y:S04]  /*0af0*/  LDG.E R6, desc[UR4][R6.64] ;  /* 0x0000000406067981 */ /* 0x000ee8000c1e1900 */
[----:B------:R-:W-:Y:S01]  /*0b00*/  IMAD.X R17, R9, 0x1, R17, P1 ;  /* 0x0000000109117824 */ /* 0x000fe200008e0611 */
[----:B------:R-:W4:Y:S04]  /*0b10*/  LDG.E R8, desc[UR4][R8.64] ;  /* 0x0000000408087981 */ /* 0x000f28000c1e1900 */
[----:B------:R-:W5:Y:S01]  /*0b20*/  LDG.E R16, desc[UR4][R16.64] ;  /* 0x0000000410107981 */ /* 0x000f62000c1e1900 */
[----:B------:R-:W-:-:S05]  /*0b30*/  IADD3 R2, P1, PT, R2, 0x4, RZ ;  /* 0x0000000402027810 */ /* 0x000fca0007f3e0ff */
[----:B------:R-:W-:Y:S02]  /*0b40*/  IMAD.X R3, RZ, RZ, R3, P1 ;  /* 0x000000ffff037224 */ /* 0x000fe400008e0603 */
[----:B--2---:R-:W-:-:S04]  /*0b50*/  FADD R5, R5, R14 ;  /* 0x0000000e05057221 */ /* 0x004fc80000000000 */
[----:B---3--:R-:W-:-:S04]  /*0b60*/  FADD R5, R5, R6 ;  /* 0x0000000605057221 */ /* 0x008fc80000000000 */
[----:B----4-:R-:W-:-:S04]  /*0b70*/  FADD R5, R5, R8 ;  /* 0x0000000805057221 */ /* 0x010fc80000000000 */
[----:B-----5:R-:W-:-:S07]  /*0b80*/  FADD R5, R5, R16 ;  /* 0x0000001005057221 */ /* 0x020fce0000000000 */
.L_x_4:
[----:B------:R-:W-:Y:S05]  /*0b90*/  @!P0 BRA `(.L_x_2) ;  /* 0x0000000000548947 */ /* 0x000fea0003800000 */
[----:B------:R-:W0:Y:S01]  /*0ba0*/  LDCU.64 UR6, c[0x0][0x380] ;  /* 0x00007000ff0677ac */ /* 0x000e220008000a00 */
[-C--:B------:R-:W-:Y:S02]  /*0bb0*/  IMAD R3, R3, R10.reuse, RZ ;  /* 0x0000000a03037224 */ /* 0x080fe400078e02ff */
[----:B------:R-:W-:Y:S02]  /*0bc0*/  IMAD.MOV.U32 R6, RZ, RZ, R12 ;  /* 0x000000ffff067224 */ /* 0x000fe400078e000c */
[----:B------:R-:W-:Y:S02]  /*0bd0*/  IMAD.MOV.U32 R7, RZ, RZ, R13 ;  /* 0x000000ffff077224 */ /* 0x000fe400078e000d */
[----:B------:R-:W-:Y:S01]  /*0be0*/  IMAD R3, R2, R11, R3 ;  /* 0x0000000b02037224 */ /* 0x000fe200078e0203 */
[----:B------:R-:W-:Y:S01]  /*0bf0*/  SHF.L.U64.HI R11, R10, 0x2, R11 ;  /* 0x000000020a0b7819 */ /* 0x000fe2000001020b */
[----:B------:R-:W-:-:S05]  /*0c00*/  IMAD.WIDE.U32 R6, R2, R10, R6 ;  /* 0x0000000a02067225 */ /* 0x000fca00078e0006 */
[----:B------:R-:W-:Y:S02]  /*0c10*/  IADD3 R3, PT, PT, R7, R3, RZ ;  /* 0x0000000307037210 */ /* 0x000fe40007ffe0ff */
[----:B0-----:R-:W-:-:S04]  /*0c20*/  LEA R9, P0, R6, UR6, 0x2 ;  /* 0x0000000606097c11 */ /* 0x001fc8000f8010ff */
[----:B------:R-:W-:-:S09]  /*0c30*/  LEA.HI.X R6, R6, UR7, R3, 0x2, P0 ;  /* 0x0000000706067c11 */ /* 0x000fd200080f1403 */
.L_x_5:
[----:B------:R-:W-:Y:S02]  /*0c40*/  IMAD.MOV.U32 R2, RZ, RZ, R9 ;  /* 0x000000ffff027224 */ /* 0x000fe400078e0009 */
[----:B------:R-:W-:-:S05]  /*0c50*/  IMAD.MOV.U32 R3, RZ, RZ, R6 ;  /* 0x000000ffff037224 */ /* 0x000fca00078e0006 */
[----:B------:R-:W2:Y:S01]  /*0c60*/  LDG.E R2, desc[UR4][R2.64] ;  /* 0x0000000402027981 */ /* 0x000ea2000c1e1900 */
[----:B------:R-:W-:Y:S02]  /*0c70*/  IADD3 R0, P0, PT, R0, -0x1, RZ ;  /* 0xffffffff00007810 */ /* 0x000fe40007f1e0ff */
[----:B------:R-:W-:Y:S02]  /*0c80*/  LEA R9, P1, R10, R9, 0x2 ;  /* 0x000000090a097211 */ /* 0x000fe400078210ff */
[----:B------:R-:W-:Y:S02]  /*0c90*/  IADD3.X R4, PT, PT, R4, -0x1, RZ, P0, !PT ;  /* 0xffffffff04047810 */ /* 0x000fe400007fe4ff */
[----:B------:R-:W-:Y:S01]  /*0ca0*/  ISETP.NE.U32.AND P0, PT, R0, RZ, PT ;  /* 0x000000ff0000720c */ /* 0x000fe20003f05070 */
[----:B------:R-:W-:-:S03]  /*0cb0*/  IMAD.X R6, R6, 0x1, R11, P1 ;  /* 0x0000000106067824 */ /* 0x000fc600008e060b */
[----:B------:R-:W-:Y:S01]  /*0cc0*/  ISETP.NE.AND.EX P0, PT, R4, RZ, PT, P0 ;  /* 0x000000ff0400720c */ /* 0x000fe20003f05300 */
[----:B--2---:R-:W-:-:S12]  /*0cd0*/  FADD R5, R2, R5 ;  /* 0x0000000502057221 */ /* 0x004fd80000000000 */
[----:B------:R-:W-:Y:S05]  /*0ce0*/  @P0 BRA `(.L_x_5) ;  /* 0xfffffffc00d40947 */ /* 0x000fea000383ffff */
.L_x_2:
[----:B------:R-:W0:Y:S02]  /*0cf0*/  LDCU.64 UR6, c[0x0][0x388] ;  /* 0x00007100ff0677ac */ /* 0x000e240008000a00 */
[----:B0-----:R-:W-:-:S04]  /*0d00*/  LEA R2, P0, R12, UR6, 0x2 ;  /* 0x000000060c027c11 */ /* 0x001fc8000f8010ff */
[----:B------:R-:W-:-:S05]  /*0d10*/  LEA.HI.X R3, R12, UR7, R13, 0x2, P0 ;  /* 0x000000070c037c11 */ /* 0x000fca00080f140d */
[----:B------:R-:W-:Y:S01]  /*0d20*/  STG.E desc[UR4][R2.64], R5 ;  /* 0x0000000502007986 */ /* 0x000fe2000c101904 */
[----:B------:R-:W-:Y:S05]  /*0d30*/  EXIT ;  /* 0x000000000000794d */ /* 0x000fea0003800000 */
.L_x_6:
[----:B------:R-:W-:-:S00]  /*0d40*/  BRA `(.L_x_6) ;  /* 0xfffffffc00fc7947 */ /* 0x000fc0000383ffff */
[----:B------:R-:W-:-:S00]  /*0d50*/  NOP ;  /* 0x0000000000007918 */ /* 0x000fc00000000000 */
        /* <DEDUP_REMOVED lines=10> */
.L_x_30:


//--------------------- .text._Z17row_sums_originalPKfPfm --------------------------
	.section	.text._Z17row_sums_originalPKfPfm,"ax",@progbits
	.align	128
        .global         _Z17row_sums_originalPKfPfm
        .type           _Z17row_sums_originalPKfPfm,@function
        .size           _Z17row_sums_originalPKfPfm,(.L_x_31 - _Z17row_sums_originalPKfPfm)
        .other          _Z17row_sums_originalPKfPfm,@"STO_CUDA_ENTRY STV_DEFAULT"
_Z17row_sums_originalPKfPfm:
.text._Z17row_sums_originalPKfPfm:
        /* <DEDUP_REMOVED lines=10> */
[----:B------:R-:W-:Y:S01]  /*00a0*/  ISETP.GE.U32.AND P1, PT, R2, 0x10, PT ;  /* 0x000000100200780c */ /* 0x000fe20003f26070 */
[-C--:B------:R-:W-:Y:S01]  /*00b0*/  IMAD R4, R0, R2.reuse, RZ ;  /* 0x0000000200047224 */ /* 0x080fe200078e02ff */
[----:B------:R-:W-:Y:S01]  /*00c0*/  LOP3.LUT R25, R2, 0xf, RZ, 0xc0, !PT ;  /* 0x0000000f02197812 */ /* 0x000fe200078ec0ff */
[----:B------:R-:W0:Y:S01]  /*00d0*/  LDCU.64 UR4, c[0x0][0x358] ;  /* 0x00006b00ff0477ac */ /* 0x000e220008000a00 */
[----:B------:R-:W-:Y:S01]  /*00e0*/  ISETP.GE.U32.AND.EX P1, PT, R3, RZ, PT, P1 ;  /* 0x000000ff0300720c */ /* 0x000fe20003f26110 */
[----:B------:R-:W-:Y:S01]  /*00f0*/  IMAD R11, R9, R3, R4 ;  /* 0x00000003090b7224 */ /* 0x000fe200078e0204 */
[----:B------:R-:W-:Y:S01]  /*0100*/  ISETP.NE.U32.AND P0, PT, R25, RZ, PT ;  /* 0x000000ff1900720c */ /* 0x000fe20003f05070 */
[----:B------:R-:W-:-:S03]  /*0110*/  IMAD.WIDE.U32 R4, R9, R2, RZ ;  /* 0x0000000209047225 */ /* 0x000fc600078e00ff */
[----:B------:R-:W-:Y:S01]  /*0120*/  ISETP.NE.AND.EX P0, PT, RZ, RZ, PT, P0 ;  /* 0x000000ffff00720c */ /* 0x000fe20003f05300 */
[----:B------:R-:W-:Y:S02]  /*0130*/  IMAD.MOV.U32 R10, RZ, RZ, RZ ;  /* 0x000000ffff0a7224 */ /* 0x000fe400078e00ff */
[----:B------:R-:W-:Y:S02]  /*0140*/  IMAD.MOV.U32 R3, RZ, RZ, RZ ;  /* 0x000000ffff037224 */ /* 0x000fe400078e00ff */
[----:B------:R-:W-:Y:S02]  /*0150*/  IMAD.MOV.U32 R8, RZ, RZ, RZ ;  /* 0x000000ffff087224 */ /* 0x000fe400078e00ff */
[----:B------:R-:W-:Y:S01]  /*0160*/  IMAD.IADD R11, R5, 0x1, R11 ;  /* 0x00000001050b7824 */ /* 0x000fe200078e020b */
[----:B------:R-:W-:Y:S06]  /*0170*/  @!P1 BRA `(.L_x_7) ;  /* 0x0000000000c49947 */ /* 0x000fec0003800000 */
[----:B------:R-:W1:Y:S01]  /*0180*/  LDCU.64 UR6, c[0x0][0x380] ;  /* 0x00007000ff0677ac */ /* 0x000e620008000a00 */
[----:B------:R-:W2:Y:S01]  /*0190*/  LDC R8, c[0x0][0x394] ;  /* 0x0000e500ff087b82 */ /* 0x000ea20000000800 */
[----:B------:R-:W-:Y:S01]  /*01a0*/  LOP3.LUT R3, R2, 0xfffffff0, RZ, 0xc0, !PT ;  /* 0xfffffff002037812 */ /* 0x000fe200078ec0ff */
[----:B------:R-:W-:-:S04]  /*01b0*/  HFMA2 R10, -RZ, RZ, 0, 0 ;  /* 0x00000000ff0a7431 */ /* 0x000fc800000001ff */
[----:B------:R-:W-:Y:S01]  /*01c0*/  IMAD.MOV.U32 R14, RZ, RZ, R3 ;  /* 0x000000ffff0e7224 */ /* 0x000fe200078e0003 */
[----:B-1----:R-:W-:-:S04]  /*01d0*/  LEA R6, P1, R4, UR6, 0x2 ;  /* 0x0000000604067c11 */ /* 0x002fc8000f8210ff */
[----:B------:R-:W-:Y:S02]  /*01e0*/  IADD3 R6, P2, PT, R6, 0x20, RZ ;  /* 0x0000002006067810 */ /* 0x000fe40007f5e0ff */
[----:B------:R-:W-:Y:S01]  /*01f0*/  LEA.HI.X R7, R4, UR7, R11, 0x2, P1 ;  /* 0x0000000704077c11 */ /* 0x000fe200088f140b */
[----:B--2---:R-:W-:-:S04]  /*0200*/  IMAD.MOV.U32 R13, RZ, RZ, R8 ;  /* 0x000000ffff0d7224 */ /* 0x004fc800078e0008 */
[----:B------:R-:W-:-:S07]  /*0210*/  IMAD.X R7, RZ, RZ, R7, P2 ;  /* 0x000000ffff077224 */ /* 0x000fce00010e0607 */
.L_x_8:
[----:B0-----:R-:W2:Y:S04]  /*0220*/  LDG.E R27, desc[UR4][R6.64+-0x20] ;  /* 0xffffe004061b7981 */ /* 0x001ea8000c1e1900 */
[----:B------:R-:W3:Y:S04]  /*0230*/  LDG.E R24, desc[UR4][R6.64+-0x1c] ;  /* 0xffffe40406187981 */ /* 0x000ee8000c1e1900 */
[----:B------:R-:W4:Y:S04]  /*0240*/  LDG.E R23, desc[UR4][R6.64+-0x18] ;  /* 0xffffe80406177981 */ /* 0x000f28000c1e1900 */
[----:B------:R-:W5:Y:S04]  /*0250*/  LDG.E R22, desc[UR4][R6.64+-0x14] ;  /* 0xffffec0406167981 */ /* 0x000f68000c1e1900 */
[----:B------:R-:W5:Y:S04]  /*0260*/  LDG.E R12, desc[UR4][R6.64+-0x10] ;  /* 0xfffff004060c7981 */ /* 0x000f68000c1e1900 */
[----:B------:R-:W5:Y:S04]  /*0270*/  LDG.E R21, desc[UR4][R6.64+-0xc] ;  /* 0xfffff40406157981 */ /* 0x000f68000c1e1900 */
[----:B------:R-:W5:Y:S04]  /*0280*/  LDG.E R20, desc[UR4][R6.64+-0x8] ;  /* 0xfffff80406147981 */ /* 0x000f68000c1e1900 */
[----:B------:R-:W5:Y:S04]  /*0290*/  LDG.E R19, desc[UR4][R6.64+-0x4] ;  /* 0xfffffc0406137981 */ /* 0x000f68000c1e1900 */
[----:B------:R-:W5:Y:S04]  /*02a0*/  LDG.E R18, desc[UR4][R6.64] ;  /* 0x0000000406127981 */ /* 0x000f68000c1e1900 */
[----:B------:R-:W5:Y:S04]  /*02b0*/  LDG.E R17, desc[UR4][R6.64+0x4] ;  /* 0x0000040406117981 */ /* 0x000f68000c1e1900 */
[----:B------:R-:W5:Y:S04]  /*02c0*/  LDG.E R16, desc[UR4][R6.64+0x8] ;  /* 0x0000080406107981 */ /* 0x000f68000c1e1900 */
[----:B------:R-:W5:Y:S01]  /*02d0*/  LDG.E R15, desc[UR4][R6.64+0xc] ;  /* 0x00000c04060f7981 */ /* 0x000f62000c1e1900 */
[----:B--2---:R-:W-:-:S03]  /*02e0*/  FADD R27, R27, R10 ;  /* 0x0000000a1b1b7221 */ /* 0x004fc60000000000 */
[----:B------:R-:W2:Y:S01]  /*02f0*/  LDG.E R10, desc[UR4][R6.64+0x10] ;  /* 0x00001004060a7981 */ /* 0x000ea2000c1e1900 */
[----:B---3--:R-:W-:-:S03]  /*0300*/  FADD R26, R27, R24 ;  /* 0x000000181b1a7221 */ /* 0x008fc60000000000 */
[----:B------:R-:W3:Y:S01]  /*0310*/  LDG.E R24, desc[UR4][R6.64+0x14] ;  /* 0x0000140406187981 */ /* 0x000ee2000c1e1900 */
[----:B----4-:R-:W-:-:S03]  /*0320*/  FADD R27, R26, R23 ;  /* 0x000000171a1b7221 */ /* 0x010fc60000000000 */
[----:B------:R-:W4:Y:S01]  /*0330*/  LDG.E R23, desc[UR4][R6.64+0x18] ;  /* 0x0000180406177981 */ /* 0x000f22000c1e1900 */
[----:B-----5:R-:W-:-:S03]  /*0340*/  FADD R27, R27, R22 ;  /* 0x000000161b1b7221 */ /* 0x020fc60000000000 */
[----:B------:R0:W5:Y:S01]  /*0350*/  LDG.E R22, desc[UR4][R6.64+0x1c] ;  /* 0x00001c0406167981 */ /* 0x000162000c1e1900 */
[----:B------:R-:W-:Y:S01]  /*0360*/  IADD3 R14, P1, PT, R14, -0x10, RZ ;  /* 0xfffffff00e0e7810 */ /* 0x000fe20007f3e0ff */
[----:B------:R-:W-:-:S03]  /*0370*/  FADD R12, R27, R12 ;  /* 0x0000000c1b0c7221 */ /* 0x000fc60000000000 */
[----:B------:R-:W-:Y:S01]  /*0380*/  IADD3.X R13, PT, PT, R13, -0x1, RZ, P1, !PT ;  /* 0xffffffff0d0d7810 */ /* 0x000fe20000ffe4ff */
[----:B------:R-:W-:Y:S01]  /*0390*/  FADD R21, R12, R21 ;  /* 0x000000150c157221 */ /* 0x000fe20000000000 */
[----:B------:R-:W-:-:S03]  /*03a0*/  ISETP.NE.U32.AND P1, PT, R14, RZ, PT ;  /* 0x000000ff0e00720c */ /* 0x000fc60003f25070 */
[----:B------:R-:W-:Y:S01]  /*03b0*/  FADD R20, R21, R20 ;  /* 0x0000001415147221 */ /* 0x000fe20000000000 */
[----:B------:R-:W-:Y:S02]  /*03c0*/  ISETP.NE.AND.EX P1, PT, R13, RZ, PT, P1 ;  /* 0x000000ff0d00720c */ /* 0x000fe40003f25310 */
[----:B0-----:R-:W-:Y:S01]  /*03d0*/  IADD3 R6, P2, PT, R6, 0x40, RZ ;  /* 0x0000004006067810 */ /* 0x001fe20007f5e0ff */
[----:B------:R-:W-:-:S03]  /*03e0*/  FADD R19, R20, R19 ;  /* 0x0000001314137221 */ /* 0x000fc60000000000 */
[----:B------:R-:W-:Y:S01]  /*03f0*/  IADD3.X R7, PT, PT, RZ, R7, RZ, P2, !PT ;  /* 0x00000007ff077210 */ /* 0x000fe200017fe4ff */
[----:B------:R-:W-:-:S04]  /*0400*/  FADD R18, R19, R18 ;  /* 0x0000001213127221 */ /* 0x000fc80000000000 */
[----:B------:R-:W-:-:S04]  /*0410*/  FADD R17, R18, R17 ;  /* 0x0000001112117221 */ /* 0x000fc80000000000 */
[----:B------:R-:W-:-:S04]  /*0420*/  FADD R16, R17, R16 ;  /* 0x0000001011107221 */ /* 0x000fc80000000000 */
[----:B------:R-:W-:-:S04]  /*0430*/  FADD R15, R16, R15 ;  /* 0x0000000f100f7221 */ /* 0x000fc80000000000 */
[----:B--2---:R-:W-:-:S04]  /*0440*/  FADD R15, R15, R10 ;  /* 0x0000000a0f0f7221 */ /* 0x004fc80000000000 */
[----:B---3--:R-:W-:-:S04]  /*0450*/  FADD R24, R15, R24 ;  /* 0x000000180f187221 */ /* 0x008fc80000000000 */
[----:B----4-:R-:W-:-:S04]  /*0460*/  FADD R23, R24, R23 ;  /* 0x0000001718177221 */ /* 0x010fc80000000000 */
[----:B-----5:R-:W-:Y:S01]  /*0470*/  FADD R10, R23, R22 ;  /* 0x00000016170a7221 */ /* 0x020fe20000000000 */
[----:B------:R-:W-:Y:S06]  /*0480*/  @P1 BRA `(.L_x_8) ;  /* 0xfffffffc00641947 */ /* 0x000fec000383ffff */
.L_x_7:
[----:B------:R-:W-:Y:S05]  /*0490*/  @!P0 BRA `(.L_x_9) ;  /* 0x00000004000c8947 */ /* 0x000fea0003800000 */
[----:B------:R-:W-:Y:S02]  /*04a0*/  ISETP.GE.U32.AND P1, PT, R25, 0x8, PT ;  /* 0x000000081900780c */ /* 0x000fe40003f26070 */
[----:B------:R-:W-:Y:S02]  /*04b0*/  LOP3.LUT R14, R2, 0x7, RZ, 0xc0, !PT ;  /* 0x00000007020e7812 */ /* 0x000fe400078ec0ff */
[----:B------:R-:W-:Y:S02]  /*04c0*/  ISETP.GE.U32.AND.EX P1, PT, RZ, RZ, PT, P1 ;  /* 0x000000ffff00720c */ /* 0x000fe40003f26110 */
[----:B------:R-:W-:-:S04]  /*04d0*/  ISETP.NE.U32.AND P0, PT, R14, RZ, PT ;  /* 0x000000ff0e00720c */ /* 0x000fc80003f05070 */
[----:B------:R-:W-:-:S07]  /*04e0*/  ISETP.NE.AND.EX P0, PT, RZ, RZ, PT, P0 ;  /* 0x000000ffff00720c */ /* 0x000fce0003f05300 */
[----:B------:R-:W-:Y:S06]  /*04f0*/  @!P1 BRA `(.L_x_10) ;  /* 0x00000000005c9947 */ /* 0x000fec0003800000 */
[----:B------:R-:W1:Y:S01]  /*0500*/  LDCU.64 UR6, c[0x0][0x380] ;  /* 0x00007000ff0677ac */ /* 0x000e620008000a00 */
[----:B------:R-:W-:-:S05]  /*0510*/  IADD3 R7, P1, PT, R3, R4, RZ ;  /* 0x0000000403077210 */ /* 0x000fca0007f3e0ff */
[----:B------:R-:W-:Y:S01]  /*0520*/  IMAD.X R12, R8, 0x1, R11, P1 ;  /* 0x00000001080c7824 */ /* 0x000fe200008e060b */
[----:B-1----:R-:W-:-:S04]  /*0530*/  LEA R6, P1, R7, UR6, 0x2 ;  /* 0x0000000607067c11 */ /* 0x002fc8000f8210ff */
[----:B------:R-:W-:-:S05]  /*0540*/  LEA.HI.X R7, R7, UR7, R12, 0x2, P1 ;  /* 0x0000000707077c11 */ /* 0x000fca00088f140c */
[----:B0-----:R-:W2:Y:S04]  /*0550*/  LDG.E R13, desc[UR4][R6.64] ;  /* 0x00000004060d7981 */ /* 0x001ea8000c1e1900 */
[----:B------:R-:W3:Y:S04]  /*0560*/  LDG.E R12, desc[UR4][R6.64+0x4] ;  /* 0x00000404060c7981 */ /* 0x000ee8000c1e1900 */
[----:B------:R-:W4:Y:S04]  /*0570*/  LDG.E R15, desc[UR4][R6.64+0x8] ;  /* 0x00000804060f7981 */ /* 0x000f28000c1e1900 */
[----:B------:R-:W5:Y:S04]  /*0580*/  LDG.E R17, desc[UR4][R6.64+0xc] ;  /* 0x00000c0406117981 */ /* 0x000f68000c1e1900 */
[----:B------:R-:W5:Y:S04]  /*0590*/  LDG.E R19, desc[UR4][R6.64+0x10] ;  /* 0x0000100406137981 */ /* 0x000f68000c1e1900 */
[----:B------:R-:W5:Y:S04]  /*05a0*/  LDG.E R21, desc[UR4][R6.64+0x14] ;  /* 0x0000140406157981 */ /* 0x000f68000c1e1900 */
        /* <DEDUP_REMOVED lines=12> */
.L_x_10:
[----:B------:R-:W-:Y:S05]  /*0670*/  @!P0 BRA `(.L_x_9) ;  /* 0x0000000000948947 */ /* 0x000fea0003800000 */
[----:B------:R-:W-:-:S04]  /*0680*/  ISETP.GE.U32.AND P0, PT, R14, 0x4, PT ;  /* 0x000000040e00780c */ /* 0x000fc80003f06070 */
[----:B------:R-:W-:-:S13]  /*0690*/  ISETP.GE.U32.AND.EX P0, PT, RZ, RZ, PT, P0 ;  /* 0x000000ffff00720c */ /* 0x000fda0003f06100 */
[----:B------:R-:W1:Y:S01]  /*06a0*/  @P0 LDC.64 R14, c[0x0][0x380] ;  /* 0x0000e000ff0e0b82 */ /* 0x000e620000000a00 */
[----:B------:R-:W-:-:S05]  /*06b0*/  @P0 IADD3 R7, P1, PT, R3, R4, RZ ;  /* 0x0000000403070210 */ /* 0x000fca0007f3e0ff */
[----:B------:R-:W-:Y:S01]  /*06c0*/  @P0 IMAD.X R12, R8, 0x1, R11, P1 ;  /* 0x00000001080c0824 */ /* 0x000fe200008e060b */
[----:B-1----:R-:W-:-:S04]  /*06d0*/  @P0 LEA R6, P1, R7, R14, 0x2 ;  /* 0x0000000e07060211 */ /* 0x002fc800078210ff */
[----:B------:R-:W-:-:S05]  /*06e0*/  @P0 LEA.HI.X R7, R7, R15, R12, 0x2, P1 ;  /* 0x0000000f07070211 */ /* 0x000fca00008f140c */
[----:B0-----:R-:W2:Y:S04]  /*06f0*/  @P0 LDG.E R15, desc[UR4][R6.64] ;  /* 0x00000004060f0981 */ /* 0x001ea8000c1e1900 */
[----:B------:R-:W3:Y:S04]  /*0700*/  @P0 LDG.E R14, desc[UR4][R6.64+0x4] ;  /* 0x00000404060e0981 */ /* 0x000ee8000c1e1900 */
[----:B------:R-:W4:Y:S04]  /*0710*/  @P0 LDG.E R17, desc[UR4][R6.64+0x8] ;  /* 0x0000080406110981 */ /* 0x000f28000c1e1900 */
[----:B------:R-:W5:Y:S01]  /*0720*/  @P0 LDG.E R19, desc[UR4][R6.64+0xc] ;  /* 0x00000c0406130981 */ /* 0x000f62000c1e1900 */
[----:B------:R-:W-:-:S02]  /*0730*/  LOP3.LUT R12, R2, 0x3, RZ, 0xc0, !PT ;  /* 0x00000003020c7812 */ /* 0x000fc400078ec0ff */
[----:B------:R-:W-:Y:S02]  /*0740*/  MOV R13, RZ ;  /* 0x000000ff000d7202 */ /* 0x000fe40000000f00 */
[----:B------:R-:W-:Y:S02]  /*0750*/  ISETP.NE.U32.AND P1, PT, R12, RZ, PT ;  /* 0x000000ff0c00720c */ /* 0x000fe40003f25070 */
[----:B------:R-:W-:Y:S02]  /*0760*/  @P0 IADD3 R3, P2, PT, R3, 0x4, RZ ;  /* 0x0000000403030810 */ /* 0x000fe40007f5e0ff */
[----:B------:R-:W-:-:S03]  /*0770*/  ISETP.NE.AND.EX P1, PT, R13, RZ, PT, P1 ;  /* 0x000000ff0d00720c */ /* 0x000fc60003f25310 */
[----:B------:R-:W-:Y:S02]  /*0780*/  @P0 IMAD.X R8, RZ, RZ, R8, P2 ;  /* 0x000000ffff080224 */ /* 0x000fe400010e0608 */
[----:B--2---:R-:W-:-:S04]  /*0790*/  @P0 FADD R15, R10, R15 ;  /* 0x0000000f0a0f0221 */ /* 0x004fc80000000000 */
[----:B---3--:R-:W-:-:S04]  /*07a0*/  @P0 FADD R14, R15, R14 ;  /* 0x0000000e0f0e0221 */ /* 0x008fc80000000000 */
[----:B----4-:R-:W-:-:S04]  /*07b0*/  @P0 FADD R14, R14, R17 ;  /* 0x000000110e0e0221 */ /* 0x010fc80000000000 */
[----:B-----5:R-:W-:Y:S01]  /*07c0*/  @P0 FADD R10, R14, R19 ;  /* 0x000000130e0a0221 */ /* 0x020fe20000000000 */
[----:B------:R-:W-:Y:S06]  /*07d0*/  @!P1 BRA `(.L_x_9) ;  /* 0x00000000003c9947 */ /* 0x000fec0003800000 */
[----:B------:R-:W0:Y:S01]  /*07e0*/  LDCU.64 UR6, c[0x0][0x380] ;  /* 0x00007000ff0677ac */ /* 0x000e220008000a00 */
[----:B------:R-:W-:-:S05]  /*07f0*/  IADD3 R5, P0, PT, R3, R4, RZ ;  /* 0x0000000403057210 */ /* 0x000fca0007f1e0ff */
[----:B------:R-:W-:Y:S01]  /*0800*/  IMAD.X R8, R8, 0x1, R11, P0 ;  /* 0x0000000108087824 */ /* 0x000fe200000e060b */
[----:B0-----:R-:W-:-:S04]  /*0810*/  LEA R2, P1, R5, UR6, 0x2 ;  /* 0x0000000605027c11 */ /* 0x001fc8000f8210ff */
[----:B------:R-:W-:-:S09]  /*0820*/  LEA.HI.X R5, R5, UR7, R8, 0x2, P1 ;  /* 0x0000000705057c11 */ /* 0x000fd200088f1408 */
.L_x_11:
[----:B------:R-:W-:-:S06]  /*0830*/  MOV R3, R5 ;  /* 0x0000000500037202 */ /* 0x000fcc0000000f00 */
[----:B------:R0:W2:Y:S01]  /*0840*/  LDG.E R3, desc[UR4][R2.64] ;  /* 0x0000000402037981 */ /* 0x0000a2000c1e1900 */
[----:B------:R-:W-:-:S04]  /*0850*/  IADD3 R12, P0, PT, R12, -0x1, RZ ;  /* 0xffffffff0c0c7810 */ /* 0x000fc80007f1e0ff */
[----:B------:R-:W-:Y:S02]  /*0860*/  IADD3.X R13, PT, PT, R13, -0x1, RZ, P0, !PT ;  /* 0xffffffff0d0d7810 */ /* 0x000fe400007fe4ff */
[----:B------:R-:W-:Y:S02]  /*0870*/  ISETP.NE.U32.AND P0, PT, R12, RZ, PT ;  /* 0x000000ff0c00720c */ /* 0x000fe40003f05070 */
[----:B0-----:R-:W-:Y:S02]  /*0880*/  IADD3 R2, P1, PT, R2, 0x4, RZ ;  /* 0x0000000402027810 */ /* 0x001fe40007f3e0ff */
[----:B------:R-:W-:-:S03]  /*0890*/  ISETP.NE.AND.EX P0, PT, R13, RZ, PT, P0 ;  /* 0x000000ff0d00720c */ /* 0x000fc60003f05300 */
[----:B------:R-:W-:Y:S02]  /*08a0*/  IMAD.X R5, RZ, RZ, R5, P1 ;  /* 0x000000ffff057224 */ /* 0x000fe400008e0605 */
[----:B--2---:R-:W-:-:S08]  /*08b0*/  FADD R10, R3, R10 ;  /* 0x0000000a030a7221 */ /* 0x004fd00000000000 */
[----:B------:R-:W-:Y:S05]  /*08c0*/  @P0 BRA `(.L_x_11) ;  /* 0xfffffffc00d80947 */ /* 0x000fea000383ffff */
.L_x_9:
[----:B------:R-:W1:Y:S02]  /*08d0*/  LDCU.64 UR6, c[0x0][0x388] ;  /* 0x00007100ff0677ac */ /* 0x000e640008000a00 */
[----:B-1----:R-:W-:-:S04]  /*08e0*/  LEA R2, P0, R9, UR6, 0x2 ;  /* 0x0000000609027c11 */ /* 0x002fc8000f8010ff */
[----:B------:R-:W-:-:S05]  /*08f0*/  LEA.HI.X R3, R9, UR7, R0, 0x2, P0 ;  /* 0x0000000709037c11 */ /* 0x000fca00080f1400 */
[----:B0-----:R-:W-:Y:S01]  /*0900*/  STG.E desc[UR4][R2.64], R10 ;  /* 0x0000000a02007986 */ /* 0x001fe2000c101904 */
[----:B------:R-:W-:Y:S05]  /*0910*/  EXIT ;  /* 0x000000000000794d */ /* 0x000fea0003800000 */
.L_x_12:
        /* <DEDUP_REMOVED lines=14> */
.L_x_31:


//--------------------- .text._Z13row_sums_slowPKfPfm --------------------------
	.section	.text._Z13row_sums_slowPKfPfm,"ax",@progbits
	.align	128
        .global         _Z13row_sums_slowPKfPfm
        .type           _Z13row_sums_slowPKfPfm,@function
        .size           _Z13row_sums_slowPKfPfm,(.L_x_32 - _Z13row_sums_slowPKfPfm)
        .other          _Z13row_sums_slowPKfPfm,@"STO_CUDA_ENTRY STV_DEFAULT"
_Z13row_sums_slowPKfPfm:
.text._Z13row_sums_slowPKfPfm:
[----:B------:R-:W-:Y:S01]  /*0000*/  LDC R1, c[0x0][0x37c] ;  /* 0x0000df00ff017b82 */ /* 0x000fe20000000800 */
[----:B------:R-:W0:Y:S02]  /*0010*/  LDCU.64 UR4, c[0x0][0x390] ;  /* 0x00007200ff0477ac */ /* 0x000e240008000a00 */
[----:B0-----:R-:W-:-:S04]  /*0020*/  ISETP.NE.U32.AND P0, PT, RZ, UR4, PT ;  /* 0x00000004ff007c0c */ /* 0x001fc8000bf05070 */
[----:B------:R-:W-:-:S13]  /*0030*/  ISETP.NE.AND.EX P0, PT, RZ, UR5, PT, P0 ;  /* 0x00000005ff007c0c */ /* 0x000fda000bf05300 */
[----:B------:R-:W-:Y:S05]  /*0040*/  @!P0 EXIT ;  /* 0x000000000000894d */ /* 0x000fea0003800000 */
[----:B------:R-:W0:Y:S01]  /*0050*/  S2R R0, SR_TID.X ;  /* 0x0000000000007919 */ /* 0x000e220000002100 */
[----:B------:R-:W1:Y:S01]  /*0060*/  S2UR UR5, SR_CgaCtaId ;  /* 0x00000000000579c3 */ /* 0x000e620000008800 */
[----:B------:R-:W2:Y:S01]  /*0070*/  LDCU UR10, c[0x0][0x360] ;  /* 0x00006c00ff0a77ac */ /* 0x000ea20008000800 */
[----:B------:R-:W3:Y:S01]  /*0080*/  S2R R9, SR_CTAID.X ;  /* 0x0000000000097919 */ /* 0x000ee20000002500 */
[----:B------:R-:W2:Y:S01]  /*0090*/  LDCU UR6, c[0x0][0x370] ;  /* 0x00006e00ff0677ac */ /* 0x000ea20008000800 */
[----:B------:R-:W-:Y:S01]  /*00a0*/  UMOV UR4, 0x400 ;  /* 0x0000040000047882 */ /* 0x000fe20000000000 */
[----:B------:R-:W4:Y:S01]  /*00b0*/  LDCU.64 UR12, c[0x0][0x358] ;  /* 0x00006b00ff0c77ac */ /* 0x000f220008000a00 */
[----:B--2---:R-:W-:Y:S02]  /*00c0*/  UIMAD UR6, UR10, UR6, URZ ;  /* 0x000000060a0672a4 */ /* 0x004fe4000f8e02ff */
[----:B-1----:R-:W-:-:S03]  /*00d0*/  ULEA UR4, UR5, UR4, 0x18 ;  /* 0x0000000405047291 */ /* 0x002fc6000f8ec0ff */
[----:B------:R-:W-:-:S03]  /*00e0*/  UMOV UR5, URZ ;  /* 0x000000ff00057c82 */ /* 0x000fc60008000000 */
[----:B0-----:R-:W-:Y:S01]  /*00f0*/  LEA R8, R0, UR4, 0x2 ;  /* 0x0000000400087c11 */ /* 0x001fe2000f8e10ff */
[----:B------:R-:W-:Y:S01]  /*0100*/  UMOV UR4, URZ ;  /* 0x000000ff00047c82 */ /* 0x000fe20008000000 */
[----:B---3--:R-:W-:-:S05]  /*0110*/  IMAD R9, R9, UR10, R0 ;  /* 0x0000000a09097c24 */ /* 0x008fca000f8e0200 */
[----:B----4-:R-:W-:-:S07]  /*0120*/  SHF.R.S32.HI R12, RZ, 0x1f, R9 ;  /* 0x0000001fff0c7819 */ /* 0x010fce0000011409 */
.L_x_21:
[----:B------:R-:W-:Y:S08]  /*0130*/  BAR.SYNC.DEFER_BLOCKING 0x0 ;  /* 0x0000000000007b1d */ /* 0x000ff00000010000 */
[----:B01----:R-:W0:Y:S01]  /*0140*/  LDC.64 R2, c[0x0][0x390] ;  /* 0x0000e400ff027b82 */ /* 0x003e220000000a00 */
[----:B------:R-:W1:Y:S01]  /*0150*/  LDCU.64 UR8, c[0x0][0x380] ;  /* 0x00007000ff0877ac */ /* 0x000e620008000a00 */
[----:B------:R-:W-:Y:S01]  /*0160*/  BSSY.RECONVERGENT B0, `(.L_x_13) ;  /* 0x000001a000007945 */ /* 0x000fe20003800200 */
[----:B------:R2:W-:Y:S01]  /*0170*/  STS [R8], RZ ;  /* 0x000000ff08007388 */ /* 0x0005e20000000800 */
[----:B0-----:R-:W-:-:S04]  /*0180*/  ISETP.GE.U32.AND P0, PT, R9, R2, PT ;  /* 0x000000020900720c */ /* 0x001fc80003f06070 */
[----:B------:R-:W-:-:S13]  /*0190*/  ISETP.GE.U32.AND.EX P0, PT, R12, R3, PT, P0 ;  /* 0x000000030c00720c */ /* 0x000fda0003f06100 */
[----:B-12---:R-:W-:Y:S05]  /*01a0*/  @P0 BRA `(.L_x_14) ;  /* 0x0000000000540947 */ /* 0x006fea0003800000 */
[----:B------:R-:W-:Y:S01]  /*01b0*/  BSSY.RECONVERGENT B1, `(.L_x_15) ;  /* 0x0000013000017945 */ /* 0x000fe20003800200 */
[----:B------:R-:W-:Y:S02]  /*01c0*/  IMAD.MOV.U32 R11, RZ, RZ, RZ ;  /* 0x000000ffff0b7224 */ /* 0x000fe400078e00ff */
[--C-:B------:R-:W-:Y:S02]  /*01d0*/  IMAD.MOV.U32 R4, RZ, RZ, R9.reuse ;  /* 0x000000ffff047224 */ /* 0x100fe400078e0009 */
[----:B------:R-:W-:Y:S02]  /*01e0*/  IMAD.MOV.U32 R5, RZ, RZ, R12 ;  /* 0x000000ffff057224 */ /* 0x000fe400078e000c */
[----:B------:R-:W-:-:S07]  /*01f0*/  IMAD.MOV.U32 R10, RZ, RZ, R9 ;  /* 0x000000ffff0a7224 */ /* 0x000fce00078e0009 */
.L_x_16:
[C---:B------:R-:W-:Y:S02]  /*0200*/  IMAD R6, R2.reuse, UR5, RZ ;  /* 0x0000000502067c24 */ /* 0x040fe4000f8e02ff */
[----:B------:R-:W-:-:S04]  /*0210*/  IMAD.WIDE.U32 R4, R2, UR4, R4 ;  /* 0x0000000402047c25 */ /* 0x000fc8000f8e0004 */
[----:B------:R-:W-:Y:S01]  /*0220*/  IMAD R7, R3, UR4, R6 ;  /* 0x0000000403077c24 */ /* 0x000fe2000f8e0206 */
[----:B------:R-:W-:-:S04]  /*0230*/  LEA R6, P0, R4, UR8, 0x2 ;  /* 0x0000000804067c11 */ /* 0x000fc8000f8010ff */
[----:B------:R-:W-:-:S04]  /*0240*/  IADD3 R5, PT, PT, R5, R7, RZ ;  /* 0x0000000705057210 */ /* 0x000fc80007ffe0ff */
[----:B------:R-:W-:-:S05]  /*0250*/  LEA.HI.X R7, R4, UR9, R5, 0x2, P0 ;  /* 0x0000000904077c11 */ /* 0x000fca00080f1405 */
[----:B------:R-:W2:Y:S01]  /*0260*/  LDG.E R6, desc[UR12][R6.64] ;  /* 0x0000000c06067981 */ /* 0x000ea2000c1e1900 */
[----:B------:R-:W-:-:S04]  /*0270*/  VIADD R4, R10, UR6 ;  /* 0x000000060a047c36 */ /* 0x000fc80008000000 */
[--C-:B------:R-:W-:Y:S01]  /*0280*/  IMAD.MOV.U32 R10, RZ, RZ, R4.reuse ;  /* 0x000000ffff0a7224 */ /* 0x100fe200078e0004 */
[----:B------:R-:W-:Y:S02]  /*0290*/  ISETP.GE.U32.AND P0, PT, R4, R2, PT ;  /* 0x000000020400720c */ /* 0x000fe40003f06070 */
[----:B------:R-:W-:-:S04]  /*02a0*/  SHF.R.S32.HI R5, RZ, 0x1f, R4 ;  /* 0x0000001fff057819 */ /* 0x000fc80000011404 */
[----:B------:R-:W-:Y:S01]  /*02b0*/  ISETP.GE.U32.AND.EX P0, PT, R5, R3, PT, P0 ;  /* 0x000000030500720c */ /* 0x000fe20003f06100 */
[----:B--2---:R-:W-:-:S12]  /*02c0*/  FADD R11, R6, R11 ;  /* 0x0000000b060b7221 */ /* 0x004fd80000000000 */
[----:B------:R-:W-:Y:S05]  /*02d0*/  @!P0 BRA `(.L_x_16) ;  /* 0xfffffffc00c88947 */ /* 0x000fea000383ffff */
[----:B------:R-:W-:Y:S05]  /*02e0*/  BSYNC.RECONVERGENT B1 ;  /* 0x0000000000017941 */ /* 0x000fea0003800200 */
.L_x_15:
[----:B------:R0:W-:Y:S02]  /*02f0*/  STS [R8], R11 ;  /* 0x0000000b08007388 */ /* 0x0001e40000000800 */
.L_x_14:
[----:B------:R-:W-:Y:S05]  /*0300*/  BSYNC.RECONVERGENT B0 ;  /* 0x0000000000007941 */ /* 0x000fea0003800200 */
.L_x_13:
[----:B------:R-:W-:Y:S01]  /*0310*/  UISETP.GE.U32.AND UP0, UPT, UR10, 0x2, UPT ;  /* 0x000000020a00788c */ /* 0x000fe2000bf06070 */
[----:B------:R-:W-:-:S08]  /*0320*/  ISETP.NE.AND P0, PT, R0, RZ, PT ;  /* 0x000000ff0000720c */ /* 0x000fd00003f05270 */
[----:B------:R-:W-:Y:S05]  /*0330*/  BRA.U !UP0, `(.L_x_17) ;  /* 0x0000000108307547 */ /* 0x000fea000b800000 */
[----:B------:R-:W-:-:S07]  /*0340*/  MOV R2, UR10 ;  /* 0x0000000a00027c02 */ /* 0x000fce0008000f00 */
.L_x_18:
[----:B------:R-:W-:Y:S01]  /*0350*/  BAR.SYNC.DEFER_BLOCKING 0x0 ;  /* 0x0000000000007b1d */ /* 0x000fe20000010000 */
[----:B------:R-:W-:-:S04]  /*0360*/  SHF.R.U32.HI R7, RZ, 0x1, R2 ;  /* 0x00000001ff077819 */ /* 0x000fc80000011602 */
[----:B------:R-:W-:-:S13]  /*0370*/  ISETP.GE.U32.AND P1, PT, R0, R7, PT ;  /* 0x000000070000720c */ /* 0x000fda0003f26070 */
[----:B------:R-:W-:Y:S01]  /*0380*/  @!P1 IMAD R3, R7, 0x4, R8 ;  /* 0x0000000407039824 */ /* 0x000fe200078e0208 */
[----:B------:R-:W-:Y:S05]  /*0390*/  @!P1 LDS R4, [R8] ;  /* 0x0000000008049984 */ /* 0x000fea0000000800 */
[----:B------:R-:W1:Y:S02]  /*03a0*/  @!P1 LDS R3, [R3] ;  /* 0x0000000003039984 */ /* 0x000e640000000800 */
[----:B-1----:R-:W-:-:S05]  /*03b0*/  @!P1 FADD R5, R3, R4 ;  /* 0x0000000403059221 */ /* 0x002fca0000000000 */
[----:B------:R1:W-:Y:S01]  /*03c0*/  @!P1 STS [R8], R5 ;  /* 0x0000000508009388 */ /* 0x0003e20000000800 */
[----:B------:R-:W-:Y:S01]  /*03d0*/  ISETP.GT.U32.AND P1, PT, R2, 0x3, PT ;  /* 0x000000030200780c */ /* 0x000fe20003f24070 */
[----:B------:R-:W-:-:S12]  /*03e0*/  IMAD.MOV.U32 R2, RZ, RZ, R7 ;  /* 0x000000ffff027224 */ /* 0x000fd800078e0007 */
[----:B-1----:R-:W-:Y:S05]  /*03f0*/  @P1 BRA `(.L_x_18) ;  /* 0xfffffffc00d41947 */ /* 0x002fea000383ffff */
.L_x_17:
[----:B------:R-:W-:Y:S04]  /*0400*/  BSSY.RECONVERGENT B0, `(.L_x_19) ;  /* 0x000000c000007945 */ /* 0x000fe80003800200 */
[----:B------:R-:W-:Y:S05]  /*0410*/  @P0 BRA `(.L_x_20) ;  /* 0x0000000000280947 */ /* 0x000fea0003800000 */
[----:B------:R-:W1:Y:S01]  /*0420*/  S2UR UR8, SR_CgaCtaId ;  /* 0x00000000000879c3 */ /* 0x000e620000008800 */
[----:B------:R-:W-:Y:S02]  /*0430*/  UMOV UR7, 0x400 ;  /* 0x0000040000077882 */ /* 0x000fe40000000000 */
[----:B-1----:R-:W-:Y:S01]  /*0440*/  ULEA UR7, UR8, UR7, 0x18 ;  /* 0x0000000708077291 */ /* 0x002fe2000f8ec0ff */
[----:B------:R-:W1:Y:S08]  /*0450*/  LDCU.64 UR8, c[0x0][0x388] ;  /* 0x00007100ff0877ac */ /* 0x000e700008000a00 */
[----:B------:R-:W2:Y:S01]  /*0460*/  LDS R5, [UR7] ;  /* 0x00000007ff057984 */ /* 0x000ea20008000800 */
[----:B-1----:R-:W-:-:S04]  /*0470*/  ULEA UR7, UP0, UR4, UR8, 0x2 ;  /* 0x0000000804077291 */ /* 0x002fc8000f8010ff */
[----:B------:R-:W-:Y:S02]  /*0480*/  ULEA.HI.X UR8, UR4, UR9, UR5, 0x2, UP0 ;  /* 0x0000000904087291 */ /* 0x000fe400080f1405 */
[----:B------:R-:W-:-:S04]  /*0490*/  MOV R2, UR7 ;  /* 0x0000000700027c02 */ /* 0x000fc80008000f00 */
[----:B------:R-:W-:-:S05]  /*04a0*/  IMAD.U32 R3, RZ, RZ, UR8 ;  /* 0x00000008ff037e24 */ /* 0x000fca000f8e00ff */
[----:B--2---:R1:W-:Y:S02]  /*04b0*/  REDG.E.ADD.F32.FTZ.RN.STRONG.GPU desc[UR12][R2.64], R5 ;  /* 0x00000005020079a6 */ /* 0x0043e4000c12f30c */
.L_x_20:
[----:B------:R-:W-:Y:S05]  /*04c0*/  BSYNC.RECONVERGENT B0 ;  /* 0x0000000000007941 */ /* 0x000fea0003800200 */
.L_x_19:
[----:B------:R-:W2:Y:S01]  /*04d0*/  LDCU.64 UR8, c[0x0][0x390] ;  /* 0x00007200ff0877ac */ /* 0x000ea20008000a00 */
[----:B------:R-:W-:-:S04]  /*04e0*/  UIADD3 UR4, UP0, UPT, UR4, 0x1, URZ ;  /* 0x0000000104047890 */ /* 0x000fc8000ff1e0ff */
[----:B------:R-:W-:Y:S02]  /*04f0*/  UIADD3.X UR5, UPT, UPT, URZ, UR5, URZ, UP0, !UPT ;  /* 0x00000005ff057290 */ /* 0x000fe400087fe4ff */
[----:B--2---:R-:W-:-:S04]  /*0500*/  UISETP.NE.U32.AND UP0, UPT, UR4, UR8, UPT ;  /* 0x000000080400728c */ /* 0x004fc8000bf05070 */
[----:B------:R-:W-:-:S09]  /*0510*/  UISETP.NE.AND.EX UP0, UPT, UR5, UR9, UPT, UP0 ;  /* 0x000000090500728c */ /* 0x000fd2000bf05300 */
[----:B------:R-:W-:Y:S05]  /*0520*/  BRA.U UP0, `(.L_x_21) ;  /* 0xfffffffd00007547 */ /* 0x000fea000b83ffff */
[----:B------:R-:W-:Y:S05]  /*0530*/  EXIT ;  /* 0x000000000000794d */ /* 0x000fea0003800000 */
.L_x_22:
        /* <DEDUP_REMOVED lines=12> */
.L_x_32:


//--------------------- .text._Z8row_sumsPKfPfm   --------------------------
	.section	.text._Z8row_sumsPKfPfm,"ax",@progbits
	.align	128
        .global         _Z8row_sumsPKfPfm
        .type           _Z8row_sumsPKfPfm,@function
        .size           _Z8row_sumsPKfPfm,(.L_x_33 - _Z8row_sumsPKfPfm)
        .other          _Z8row_sumsPKfPfm,@"STO_CUDA_ENTRY STV_DEFAULT"
_Z8row_sumsPKfPfm:
.text._Z8row_sumsPKfPfm:
[----:B------:R-:W-:Y:S01]  /*0000*/  LDC R1, c[0x0][0x37c] ;  /* 0x0000df00ff017b82 */ /* 0x000fe20000000800 */
[----:B------:R-:W0:Y:S07]  /*0010*/  S2R R9, SR_CTAID.X ;  /* 0x0000000000097919 */ /* 0x000e2e0000002500 */
[----:B------:R-:W1:Y:S01]  /*0020*/  S2UR UR5, SR_CgaCtaId ;  /* 0x00000000000579c3 */ /* 0x000e620000008800 */
[----:B------:R-:W2:Y:S01]  /*0030*/  LDCU.64 UR8, c[0x0][0x390] ;  /* 0x00007200ff0877ac */ /* 0x000ea20008000a00 */
[----:B------:R-:W-:Y:S01]  /*0040*/  BSSY.RECONVERGENT B0, `(.L_x_23) ;  /* 0x0000022000007945 */ /* 0x000fe20003800200 */
[----:B------:R-:W0:Y:S01]  /*0050*/  S2R R8, SR_TID.X ;  /* 0x0000000000087919 */ /* 0x000e220000002100 */
[----:B------:R-:W-:Y:S01]  /*0060*/  UMOV UR4, 0x400 ;  /* 0x0000040000047882 */ /* 0x000fe20000000000 */
[----:B------:R-:W3:Y:S01]  /*0070*/  LDCU.64 UR6, c[0x0][0x358] ;  /* 0x00006b00ff0677ac */ /* 0x000ee20008000a00 */
[----:B-1----:R-:W-:Y:S01]  /*0080*/  ULEA UR4, UR5, UR4, 0x18 ;  /* 0x0000000405047291 */ /* 0x002fe2000f8ec0ff */
[----:B0-----:R-:W-:-:S05]  /*0090*/  ISETP.GT.U32.AND P0, PT, R9, R8, PT ;  /* 0x000000080900720c */ /* 0x001fca0003f04070 */
[----:B------:R-:W-:-:S05]  /*00a0*/  LEA R0, R8, UR4, 0x2 ;  /* 0x0000000408007c11 */ /* 0x000fca000f8e10ff */
[----:B------:R-:W0:Y:S01]  /*00b0*/  LDCU.64 UR4, c[0x0][0x380] ;  /* 0x00007000ff0477ac */ /* 0x000e220008000a00 */
[----:B------:R-:W-:Y:S01]  /*00c0*/  ISETP.GT.U32.AND.EX P0, PT, RZ, RZ, PT, P0 ;  /* 0x000000ffff00720c */ /* 0x000fe20003f04100 */
[----:B------:R1:W-:Y:S03]  /*00d0*/  STS [R0], RZ ;  /* 0x000000ff00007388 */ /* 0x0003e60000000800 */
[----:B------:R-:W-:-:S04]  /*00e0*/  SEL R2, R9, R8, P0 ;  /* 0x0000000809027207 */ /* 0x000fc80000000000 */
[----:B--2---:R-:W-:-:S04]  /*00f0*/  ISETP.GE.U32.AND P0, PT, R2, UR8, PT ;  /* 0x0000000802007c0c */ /* 0x004fc8000bf06070 */
[----:B------:R-:W-:-:S13]  /*0100*/  ISETP.GE.U32.AND.EX P0, PT, RZ, UR9, PT, P0 ;  /* 0x00000009ff007c0c */ /* 0x000fda000bf06100 */
[----:B01-3--:R-:W-:Y:S05]  /*0110*/  @P0 BRA `(.L_x_24) ;  /* 0x0000000000500947 */ /* 0x00bfea0003800000 */
[----:B------:R-:W0:Y:S01]  /*0120*/  LDC R11, c[0x0][0x360] ;  /* 0x0000d800ff0b7b82 */ /* 0x000e220000000800 */
[----:B------:R-:W-:Y:S01]  /*0130*/  BSSY.RECONVERGENT B1, `(.L_x_25) ;  /* 0x0000011000017945 */ /* 0x000fe20003800200 */
[--C-:B------:R-:W-:Y:S02]  /*0140*/  IMAD.MOV.U32 R2, RZ, RZ, R8.reuse ;  /* 0x000000ffff027224 */ /* 0x100fe400078e0008 */
[----:B------:R-:W-:Y:S02]  /*0150*/  IMAD.MOV.U32 R3, RZ, RZ, RZ ;  /* 0x000000ffff037224 */ /* 0x000fe400078e00ff */
[----:B------:R-:W-:Y:S02]  /*0160*/  IMAD.MOV.U32 R7, RZ, RZ, RZ ;  /* 0x000000ffff077224 */ /* 0x000fe400078e00ff */
[----:B------:R-:W-:-:S07]  /*0170*/  IMAD.MOV.U32 R6, RZ, RZ, R8 ;  /* 0x000000ffff067224 */ /* 0x000fce00078e0008 */
.L_x_26:
[----:B------:R-:W-:-:S04]  /*0180*/  IMAD.WIDE.U32 R2, R9, UR8, R2 ;  /* 0x0000000809027c25 */ /* 0x000fc8000f8e0002 */
[----:B------:R-:W-:Y:S01]  /*0190*/  IMAD R3, R9, UR9, R3 ;  /* 0x0000000909037c24 */ /* 0x000fe2000f8e0203 */
[----:B------:R-:W-:-:S04]  /*01a0*/  LEA R4, P0, R2, UR4, 0x2 ;  /* 0x0000000402047c11 */ /* 0x000fc8000f8010ff */
[----:B------:R-:W-:-:S05]  /*01b0*/  LEA.HI.X R5, R2, UR5, R3, 0x2, P0 ;  /* 0x0000000502057c11 */ /* 0x000fca00080f1403 */
[----:B------:R-:W2:Y:S01]  /*01c0*/  LDG.E R4, desc[UR6][R4.64] ;  /* 0x0000000604047981 */ /* 0x000ea2000c1e1900 */
[----:B0-----:R-:W-:-:S04]  /*01d0*/  IMAD.IADD R2, R11, 0x1, R6 ;  /* 0x000000010b027824 */ /* 0x001fc800078e0206 */
[--C-:B------:R-:W-:Y:S01]  /*01e0*/  IMAD.MOV.U32 R6, RZ, RZ, R2.reuse ;  /* 0x000000ffff067224 */ /* 0x100fe200078e0002 */
[----:B------:R-:W-:Y:S02]  /*01f0*/  ISETP.GE.U32.AND P0, PT, R2, UR8, PT ;  /* 0x0000000802007c0c */ /* 0x000fe4000bf06070 */
[----:B------:R-:W-:-:S04]  /*0200*/  SHF.R.S32.HI R3, RZ, 0x1f, R2 ;  /* 0x0000001fff037819 */ /* 0x000fc80000011402 */
[----:B------:R-:W-:Y:S01]  /*0210*/  ISETP.GE.U32.AND.EX P0, PT, R3, UR9, PT, P0 ;  /* 0x0000000903007c0c */ /* 0x000fe2000bf06100 */
[----:B--2---:R-:W-:-:S12]  /*0220*/  FADD R7, R4, R7 ;  /* 0x0000000704077221 */ /* 0x004fd80000000000 */
[----:B------:R-:W-:Y:S05]  /*0230*/  @!P0 BRA `(.L_x_26) ;  /* 0xfffffffc00d08947 */ /* 0x000fea000383ffff */
[----:B------:R-:W-:Y:S05]  /*0240*/  BSYNC.RECONVERGENT B1 ;  /* 0x0000000000017941 */ /* 0x000fea0003800200 */
.L_x_25:
[----:B------:R0:W-:Y:S02]  /*0250*/  STS [R0], R7 ;  /* 0x0000000700007388 */ /* 0x0001e40000000800 */
.L_x_24:
[----:B------:R-:W-:Y:S05]  /*0260*/  BSYNC.RECONVERGENT B0 ;  /* 0x0000000000007941 */ /* 0x000fea0003800200 */
.L_x_23:
[----:B------:R-:W1:Y:S02]  /*0270*/  LDCU UR4, c[0x0][0x360] ;  /* 0x00006c00ff0477ac */ /* 0x000e640008000800 */
[----:B-1----:R-:W-:-:S09]  /*0280*/  UISETP.GE.U32.AND UP0, UPT, UR4, 0x2, UPT ;  /* 0x000000020400788c */ /* 0x002fd2000bf06070 */
[----:B------:R-:W-:Y:S05]  /*0290*/  BRA.U !UP0, `(.L_x_27) ;  /* 0x0000000108307547 */ /* 0x000fea000b800000 */
[----:B------:R-:W-:-:S07]  /*02a0*/  IMAD.U32 R2, RZ, RZ, UR4 ;  /* 0x00000004ff027e24 */ /* 0x000fce000f8e00ff */
.L_x_28:
[----:B------:R-:W-:Y:S01]  /*02b0*/  BAR.SYNC.DEFER_BLOCKING 0x0 ;  /* 0x0000000000007b1d */ /* 0x000fe20000010000 */
[----:B0-----:R-:W-:-:S04]  /*02c0*/  SHF.R.U32.HI R7, RZ, 0x1, R2 ;  /* 0x00000001ff077819 */ /* 0x001fc80000011602 */
[----:B------:R-:W-:-:S13]  /*02d0*/  ISETP.GE.U32.AND P0, PT, R8, R7, PT ;  /* 0x000000070800720c */ /* 0x000fda0003f06070 */
[----:B------:R-:W-:Y:S01]  /*02e0*/  @!P0 IMAD R3, R7, 0x4, R0 ;  /* 0x0000000407038824 */ /* 0x000fe200078e0200 */
[----:B------:R-:W-:Y:S05]  /*02f0*/  @!P0 LDS R4, [R0] ;  /* 0x0000000000048984 */ /* 0x000fea0000000800 */
[----:B------:R-:W0:Y:S02]  /*0300*/  @!P0 LDS R3, [R3] ;  /* 0x0000000003038984 */ /* 0x000e240000000800 */
[----:B0-----:R-:W-:-:S05]  /*0310*/  @!P0 FADD R5, R3, R4 ;  /* 0x0000000403058221 */ /* 0x001fca0000000000 */
[----:B------:R1:W-:Y:S01]  /*0320*/  @!P0 STS [R0], R5 ;  /* 0x0000000500008388 */ /* 0x0003e20000000800 */
[----:B------:R-:W-:Y:S01]  /*0330*/  ISETP.GT.U32.AND P0, PT, R2, 0x3, PT ;  /* 0x000000030200780c */ /* 0x000fe20003f04070 */
[----:B------:R-:W-:-:S12]  /*0340*/  IMAD.MOV.U32 R2, RZ, RZ, R7 ;  /* 0x000000ffff027224 */ /* 0x000fd800078e0007 */
[----:B-1----:R-:W-:Y:S05]  /*0350*/  @P0 BRA `(.L_x_28) ;  /* 0xfffffffc00d40947 */ /* 0x002fea000383ffff */
.L_x_27:
[----:B------:R-:W1:Y:S02]  /*0360*/  LDCU.64 UR4, c[0x0][0x390] ;  /* 0x00007200ff0477ac */ /* 0x000e640008000a00 */
[----:B-1----:R-:W-:-:S04]  /*0370*/  ISETP.GE.U32.AND P0, PT, R9, UR4, PT ;  /* 0x0000000409007c0c */ /* 0x002fc8000bf06070 */
[----:B------:R-:W-:-:S04]  /*0380*/  ISETP.GE.U32.AND.EX P0, PT, RZ, UR5, PT, P0 ;  /* 0x00000005ff007c0c */ /* 0x000fc8000bf06100 */
[----:B------:R-:W-:-:S13]  /*0390*/  ISETP.NE.OR P0, PT, R8, RZ, P0 ;  /* 0x000000ff0800720c */ /* 0x000fda0000705670 */
[----:B------:R-:W-:Y:S05]  /*03a0*/  @P0 EXIT ;  /* 0x000000000000094d */ /* 0x000fea0003800000 */
[----:B------:R-:W1:Y:S01]  /*03b0*/  S2UR UR5, SR_CgaCtaId ;  /* 0x00000000000579c3 */ /* 0x000e620000008800 */
[----:B------:R-:W-:-:S07]  /*03c0*/  UMOV UR4, 0x400 ;  /* 0x0000040000047882 */ /* 0x000fce0000000000 */
[----:B------:R-:W2:Y:S01]  /*03d0*/  LDC.64 R2, c[0x0][0x388] ;  /* 0x0000e200ff027b82 */ /* 0x000ea20000000a00 */
[----:B-1----:R-:W-:Y:S01]  /*03e0*/  ULEA UR4, UR5, UR4, 0x18 ;  /* 0x0000000405047291 */ /* 0x002fe2000f8ec0ff */
[----:B--2---:R-:W-:-:S08]  /*03f0*/  LEA R2, P0, R9, R2, 0x2 ;  /* 0x0000000209027211 */ /* 0x004fd000078010ff */
[----:B------:R-:W1:Y:S01]  /*0400*/  LDS R5, [UR4] ;  /* 0x00000004ff057984 */ /* 0x000e620008000800 */
[----:B------:R-:W-:-:S05]  /*0410*/  LEA.HI.X R3, R9, R3, RZ, 0x2, P0 ;  /* 0x0000000309037211 */ /* 0x000fca00000f14ff */
[----:B-1----:R-:W-:Y:S01]  /*0420*/  STG.E desc[UR6][R2.64], R5 ;  /* 0x0000000502007986 */ /* 0x002fe2000c101906 */
[----:B------:R-:W-:Y:S05]  /*0430*/  EXIT ;  /* 0x000000000000794d */ /* 0x000fea0003800000 */
.L_x_29:
        /* <DEDUP_REMOVED lines=12> */
.L_x_33:


//--------------------- .nv.shared.reserved.0     --------------------------
	.section	.nv.shared.reserved.0,"aw",@nobits
	.weak		__nv_reservedSMEM_offset_0_alias
	.size		__nv_reservedSMEM_offset_0_alias, 0, 64
	.other		__nv_reservedSMEM_offset_0_alias,@"STO_CUDA_RESERVED_SHARED STV_DEFAULT"
__nv_reservedSMEM_offset_0_alias:
	.zero		0
	.zero		64


//--------------------- .nv.shared._Z13row_sums_slowPKfPfm --------------------------
	.section	.nv.shared._Z13row_sums_slowPKfPfm,"aw",@nobits
	.sectionflags	@""
	.align	4
.nv.shared._Z13row_sums_slowPKfPfm:
	.zero		2048


//--------------------- .nv.shared._Z8row_sumsPKfPfm --------------------------
	.section	.nv.shared._Z8row_sumsPKfPfm,"aw",@nobits
	.sectionflags	@""
	.align	4
.nv.shared._Z8row_sumsPKfPfm:
	.zero		2048


//--------------------- .nv.constant0._Z11column_sumsPKfPfm --------------------------
	.section	.nv.constant0._Z11column_sumsPKfPfm,"a",@progbits
	.sectionflags	@""
	.align	4
.nv.constant0._Z11column_sumsPKfPfm:
	.zero		920


//--------------------- .nv.constant0._Z17row_sums_originalPKfPfm --------------------------
	.section	.nv.constant0._Z17row_sums_originalPKfPfm,"a",@progbits
	.sectionflags	@""
	.align	4
.nv.constant0._Z17row_sums_originalPKfPfm:
	.zero		920


//--------------------- .nv.constant0._Z13row_sums_slowPKfPfm --------------------------
	.section	.nv.constant0._Z13row_sums_slowPKfPfm,"a",@progbits
	.sectionflags	@""
	.align	4
.nv.constant0._Z13row_sums_slowPKfPfm:
	.zero		920


//--------------------- .nv.constant0._Z8row_sumsPKfPfm --------------------------
	.section	.nv.constant0._Z8row_sumsPKfPfm,"a",@progbits
	.sectionflags	@""
	.align	4
.nv.constant0._Z8row_sumsPKfPfm:
	.zero		920


//--------------------- SYMBOLS --------------------------

	.type		.nv.reservedSmem.offset0,@object
	.size		.nv.reservedSmem.offset0,0x4
	.type		.nv.reservedSmem.cap,@object
	.size		.nv.reservedSmem.cap,0x4
